	.target	sm_90a

	.elftype	@"ET_EXEC"


//--------------------- .note.nv.tkinfo           --------------------------
	.section	.note.nv.tkinfo,"",@"SHT_NOTE"
	.sectionflags	@"SHF_NOTE_NV_TKINFO"
	.tkinfo
        /*0018*/ 	.word	0x00000002
        /*0030*/ 	.string	""
        /*0030*/ 	.string	"ptxas"
        /*0030*/ 	.string	"Cuda compilation tools, release 13.0, V13.0.88"
        /*0030*/ 	.string	"Build cuda_13.0.r13.0/compiler.36424714_0"
        /*0030*/ 	.string	"-arch sm_90a -m 64 "



//--------------------- .note.nv.cuinfo           --------------------------
	.section	.note.nv.cuinfo,"",@"SHT_NOTE"
	.sectionflags	@"SHF_NOTE_NV_CUINFO"
        /*0018*/ 	.short	0x0002
        /*001a*/ 	.short	0x005a
        /*001c*/ 	.short	0x0082
	.zero		2


//--------------------- .nv.info                  --------------------------
	.section	.nv.info,"",@"SHT_CUDA_INFO"
	.align	4


	//----- nvinfo : EIATTR_REGCOUNT
	.align		4
        /*0000*/ 	.byte	0x04, 0x2f
        /*0002*/ 	.short	(.L_12 - .L_11)
	.align		4
.L_11:
        /*0004*/ 	.word	index@(_ZN7cutlass13device_kernelINS_4conv6kernel13ConvUniversalINS1_16ConvProblemShapeILNS1_8OperatorE0ELi2EEENS1_10collective14CollectiveConvINS1_46MainloopSm90TmaGmmaWarpSpecializedImplicitGemmILS5_0ELi28ELi2EN4cute5tupleIJNSA_1CILi2EEENSC_ILi1EEESE_EEENS1_36KernelImplicitTmaWarpSpecializedSm90ELi1EEENSB_IJNSC_ILi128EEESI_NSB_IJNSC_ILi32EEEEEEEEENS_12float_e4m3_tESM_NSA_8TiledMMAINSA_8MMA_AtomIJNSA_4SM904GMMA31MMA_64x128x32_F32E4M3E4M3_SS_TNILNSQ_7ScaleInE1ELSS_1EEEEEENSA_6LayoutINSB_IJSE_SE_SE_EEENSB_IJNSC_ILi0EEESX_SX_EEEEENSB_IJNSA_10UnderscoreES10_S10_EEEEENS7_6detail26Sm90ImplicitGemmTileTraitsINSA_20SM90_TMA_LOAD_IM2COLENSA_14ComposedLayoutINSA_7SwizzleILi1ELi4ELi3EEENSA_18smem_ptr_flag_bitsILi8EEENSV_INSB_IJNSB_IJNSC_ILi8EEENSC_ILi16EEEEEENSB_IJSJ_SE_EEENSB_IJSE_NSC_ILi28EEEEEEEEENSB_IJNSB_IJSJ_NSC_ILi256EEEEEENSB_IJSE_SX_EEENSB_IJSX_NSC_ILi4096EEEEEEEEEEEEEvEENS14_INSA_23SM90_TMA_LOAD_MULTICASTES1P_vEEEENS_8epilogue10collective6detail29Sm90TmaWarpSpecializedAdapterINS1V_15DefaultEpilogueISM_NSB_IJNSB_IJlllEEESE_SX_EEES20_NS1U_6thread17LinearCombinationISM_Li1EffLNS21_9ScaleType4KindE0ELNS_15FloatRoundStyleE2ESM_EENS_4gemm15EpilogueDefaultEEEEEvvEEEEvNT_6ParamsE)
        /*0008*/ 	.word	0x0000009a


	//----- nvinfo : EIATTR_FRAME_SIZE
	.align		4
.L_12:
        /*000c*/ 	.byte	0x04, 0x11
        /*000e*/ 	.short	(.L_14 - .L_13)
	.align		4
.L_13:
        /*0010*/ 	.word	index@(_ZN7cutlass13device_kernelINS_4conv6kernel13ConvUniversalINS1_16ConvProblemShapeILNS1_8OperatorE0ELi2EEENS1_10collective14CollectiveConvINS1_46MainloopSm90TmaGmmaWarpSpecializedImplicitGemmILS5_0ELi28ELi2EN4cute5tupleIJNSA_1CILi2EEENSC_ILi1EEESE_EEENS1_36KernelImplicitTmaWarpSpecializedSm90ELi1EEENSB_IJNSC_ILi128EEESI_NSB_IJNSC_ILi32EEEEEEEEENS_12float_e4m3_tESM_NSA_8TiledMMAINSA_8MMA_AtomIJNSA_4SM904GMMA31MMA_64x128x32_F32E4M3E4M3_SS_TNILNSQ_7ScaleInE1ELSS_1EEEEEENSA_6LayoutINSB_IJSE_SE_SE_EEENSB_IJNSC_ILi0EEESX_SX_EEEEENSB_IJNSA_10UnderscoreES10_S10_EEEEENS7_6detail26Sm90ImplicitGemmTileTraitsINSA_20SM90_TMA_LOAD_IM2COLENSA_14ComposedLayoutINSA_7SwizzleILi1ELi4ELi3EEENSA_18smem_ptr_flag_bitsILi8EEENSV_INSB_IJNSB_IJNSC_ILi8EEENSC_ILi16EEEEEENSB_IJSJ_SE_EEENSB_IJSE_NSC_ILi28EEEEEEEEENSB_IJNSB_IJSJ_NSC_ILi256EEEEEENSB_IJSE_SX_EEENSB_IJSX_NSC_ILi4096EEEEEEEEEEEEEvEENS14_INSA_23SM90_TMA_LOAD_MULTICASTES1P_vEEEENS_8epilogue10collective6detail29Sm90TmaWarpSpecializedAdapterINS1V_15DefaultEpilogueISM_NSB_IJNSB_IJlllEEESE_SX_EEES20_NS1U_6thread17LinearCombinationISM_Li1EffLNS21_9ScaleType4KindE0ELNS_15FloatRoundStyleE2ESM_EENS_4gemm15EpilogueDefaultEEEEEvvEEEEvNT_6ParamsE)
        /*0014*/ 	.word	0x00000000


	//----- nvinfo : EIATTR_MIN_STACK_SIZE
	.align		4
.L_14:
        /*0018*/ 	.byte	0x04, 0x12
        /*001a*/ 	.short	(.L_16 - .L_15)
	.align		4
.L_15:
        /*001c*/ 	.word	index@(_ZN7cutlass13device_kernelINS_4conv6kernel13ConvUniversalINS1_16ConvProblemShapeILNS1_8OperatorE0ELi2EEENS1_10collective14CollectiveConvINS1_46MainloopSm90TmaGmmaWarpSpecializedImplicitGemmILS5_0ELi28ELi2EN4cute5tupleIJNSA_1CILi2EEENSC_ILi1EEESE_EEENS1_36KernelImplicitTmaWarpSpecializedSm90ELi1EEENSB_IJNSC_ILi128EEESI_NSB_IJNSC_ILi32EEEEEEEEENS_12float_e4m3_tESM_NSA_8TiledMMAINSA_8MMA_AtomIJNSA_4SM904GMMA31MMA_64x128x32_F32E4M3E4M3_SS_TNILNSQ_7ScaleInE1ELSS_1EEEEEENSA_6LayoutINSB_IJSE_SE_SE_EEENSB_IJNSC_ILi0EEESX_SX_EEEEENSB_IJNSA_10UnderscoreES10_S10_EEEEENS7_6detail26Sm90ImplicitGemmTileTraitsINSA_20SM90_TMA_LOAD_IM2COLENSA_14ComposedLayoutINSA_7SwizzleILi1ELi4ELi3EEENSA_18smem_ptr_flag_bitsILi8EEENSV_INSB_IJNSB_IJNSC_ILi8EEENSC_ILi16EEEEEENSB_IJSJ_SE_EEENSB_IJSE_NSC_ILi28EEEEEEEEENSB_IJNSB_IJSJ_NSC_ILi256EEEEEENSB_IJSE_SX_EEENSB_IJSX_NSC_ILi4096EEEEEEEEEEEEEvEENS14_INSA_23SM90_TMA_LOAD_MULTICASTES1P_vEEEENS_8epilogue10collective6detail29Sm90TmaWarpSpecializedAdapterINS1V_15DefaultEpilogueISM_NSB_IJNSB_IJlllEEESE_SX_EEES20_NS1U_6thread17LinearCombinationISM_Li1EffLNS21_9ScaleType4KindE0ELNS_15FloatRoundStyleE2ESM_EENS_4gemm15EpilogueDefaultEEEEEvvEEEEvNT_6ParamsE)
        /*0020*/ 	.word	0x00000000
.L_16:


//--------------------- .nv.compat                --------------------------
	.section	.nv.compat,"",@"SHT_CUDA_COMPAT_INFO"
	.align	4
        /*0000*/ 	.byte	0x02, 0x09, 0x01, 0x00, 0x02, 0x02, 0x04, 0x00, 0x02, 0x05, 0x05, 0x00, 0x03, 0x07, 0x01, 0x01
        /*0010*/ 	.byte	0x02, 0x03, 0x01, 0x00, 0x02, 0x06, 0x01, 0x00, 0x04, 0x0b, 0x08, 0x00, 0x00, 0x00, 0x00, 0x00
        /*0020*/ 	.byte	0x00, 0x00, 0x00, 0x00


//--------------------- .nv.info._ZN7cutlass13device_kernelINS_4conv6kernel13ConvUniversalINS1_16ConvProblemShapeILNS1_8OperatorE0ELi2EEENS1_10collective14CollectiveConvINS1_46MainloopSm90TmaGmmaWarpSpecializedImplicitGemmILS5_0ELi28ELi2EN4cute5tupleIJNSA_1CILi2EEENSC_ILi1EEESE_EEENS1_36KernelImplicitTmaWarpSpecializedSm90ELi1EEENSB_IJNSC_ILi128EEESI_NSB_IJNSC_ILi32EEEEEEEEENS_12float_e4m3_tESM_NSA_8TiledMMAINSA_8MMA_AtomIJNSA_4SM904GMMA31MMA_64x128x32_F32E4M3E4M3_SS_TNILNSQ_7ScaleInE1ELSS_1EEEEEENSA_6LayoutINSB_IJSE_SE_SE_EEENSB_IJNSC_ILi0EEESX_SX_EEEEENSB_IJNSA_10UnderscoreES10_S10_EEEEENS7_6detail26Sm90ImplicitGemmTileTraitsINSA_20SM90_TMA_LOAD_IM2COLENSA_14ComposedLayoutINSA_7SwizzleILi1ELi4ELi3EEENSA_18smem_ptr_flag_bitsILi8EEENSV_INSB_IJNSB_IJNSC_ILi8EEENSC_ILi16EEEEEENSB_IJSJ_SE_EEENSB_IJSE_NSC_ILi28EEEEEEEEENSB_IJNSB_IJSJ_NSC_ILi256EEEEEENSB_IJSE_SX_EEENSB_IJSX_NSC_ILi4096EEEEEEEEEEEEEvEENS14_INSA_23SM90_TMA_LOAD_MULTICASTES1P_vEEEENS_8epilogue10collective6detail29Sm90TmaWarpSpecializedAdapterINS1V_15DefaultEpilogueISM_NSB_IJNSB_IJlllEEESE_SX_EEES20_NS1U_6thread17LinearCombinationISM_Li1EffLNS21_9ScaleType4KindE0ELNS_15FloatRoundStyleE2ESM_EENS_4gemm15EpilogueDefaultEEEEEvvEEEEvNT_6ParamsE --------------------------
	.section	.nv.info._ZN7cutlass13device_kernelINS_4conv6kernel13ConvUniversalINS1_16ConvProblemShapeILNS1_8OperatorE0ELi2EEENS1_10collective14CollectiveConvINS1_46MainloopSm90TmaGmmaWarpSpecializedImplicitGemmILS5_0ELi28ELi2EN4cute5tupleIJNSA_1CILi2EEENSC_ILi1EEESE_EEENS1_36KernelImplicitTmaWarpSpecializedSm90ELi1EEENSB_IJNSC_ILi128EEESI_NSB_IJNSC_ILi32EEEEEEEEENS_12float_e4m3_tESM_NSA_8TiledMMAINSA_8MMA_AtomIJNSA_4SM904GMMA31MMA_64x128x32_F32E4M3E4M3_SS_TNILNSQ_7ScaleInE1ELSS_1EEEEEENSA_6LayoutINSB_IJSE_SE_SE_EEENSB_IJNSC_ILi0EEESX_SX_EEEEENSB_IJNSA_10UnderscoreES10_S10_EEEEENS7_6detail26Sm90ImplicitGemmTileTraitsINSA_20SM90_TMA_LOAD_IM2COLENSA_14ComposedLayoutINSA_7SwizzleILi1ELi4ELi3EEENSA_18smem_ptr_flag_bitsILi8EEENSV_INSB_IJNSB_IJNSC_ILi8EEENSC_ILi16EEEEEENSB_IJSJ_SE_EEENSB_IJSE_NSC_ILi28EEEEEEEEENSB_IJNSB_IJSJ_NSC_ILi256EEEEEENSB_IJSE_SX_EEENSB_IJSX_NSC_ILi4096EEEEEEEEEEEEEvEENS14_INSA_23SM90_TMA_LOAD_MULTICASTES1P_vEEEENS_8epilogue10collective6detail29Sm90TmaWarpSpecializedAdapterINS1V_15DefaultEpilogueISM_NSB_IJNSB_IJlllEEESE_SX_EEES20_NS1U_6thread17LinearCombinationISM_Li1EffLNS21_9ScaleType4KindE0ELNS_15FloatRoundStyleE2ESM_EENS_4gemm15EpilogueDefaultEEEEEvvEEEEvNT_6ParamsE,"",@"SHT_CUDA_INFO"
	.sectionflags	@""
	.align	4


	//----- nvinfo : EIATTR_CUDA_API_VERSION
	.align		4
        /*0000*/ 	.byte	0x04, 0x37
        /*0002*/ 	.short	(.L_18 - .L_17)
.L_17:
        /*0004*/ 	.word	0x00000082


	//----- nvinfo : EIATTR_KPARAM_INFO
	.align		4
.L_18:
        /*0008*/ 	.byte	0x04, 0x17
        /*000a*/ 	.short	(.L_20 - .L_19)
.L_19:
        /*000c*/ 	.word	0x00000000
        /*0010*/ 	.short	0x0000
        /*0012*/ 	.short	0x0070
        /*0014*/ 	.byte	0x00, 0xf0, 0x01, 0x0e


	//----- nvinfo : EIATTR_SPARSE_MMA_MASK
	.align		4
.L_20:
        /*0018*/ 	.byte	0x03, 0x50
        /*001a*/ 	.short	0x0000


	//----- nvinfo : EIATTR_MAXREG_COUNT
	.align		4
        /*001c*/ 	.byte	0x03, 0x1b
        /*001e*/ 	.short	0x00ff


	//----- nvinfo : EIATTR_NUM_BARRIERS
	.align		4
        /*0020*/ 	.byte	0x02, 0x4c
        /*0022*/ 	.byte	0x01
	.zero		1


	//----- nvinfo : EIATTR_MERCURY_ISA_VERSION
	.align		4
        /*0024*/ 	.byte	0x03, 0x5f
        /*0026*/ 	.short	0x0101


	//----- nvinfo : EIATTR_COOP_GROUP_MASK_REGIDS
	.align		4
        /*0028*/ 	.byte	0x04, 0x29
        /*002a*/ 	.short	(.L_22 - .L_21)


	//   ....[0]....
.L_21:
        /*002c*/ 	.word	0xffffffff


	//   ....[1]....
        /*0030*/ 	.word	0xffffffff


	//   ....[2]....
        /*0034*/ 	.word	0xffffffff


	//   ....[3]....
        /*0038*/ 	.word	0xffffffff


	//----- nvinfo : EIATTR_COOP_GROUP_INSTR_OFFSETS
	.align		4
.L_22:
        /*003c*/ 	.byte	0x04, 0x28
        /*003e*/ 	.short	(.L_24 - .L_23)


	//   ....[0]....
.L_23:
        /*0040*/ 	.word	0x00000070


	//   ....[1]....
        /*0044*/ 	.word	0x00000080


	//   ....[2]....
        /*0048*/ 	.word	0x00000140


	//   ....[3]....
        /*004c*/ 	.word	0x000009d0


	//----- nvinfo : EIATTR_MBARRIER_INSTR_OFFSETS
	.align		4
.L_24:
        /*0050*/ 	.byte	0x04, 0x39
        /*0052*/ 	.short	(.L_26 - .L_25)


	//   ....[0]....
.L_25:
        /*0054*/ 	.word	0x00000310
        /*0058*/ 	.word	0x000000ff
        /*005c*/ 	.word	0x00038000
        /*0060*/ 	.short	0x0100
        /*0062*/ 	.byte	0x08
	.zero		1


	//   ....[1]....
        /*0064*/ 	.word	0x00000320
        /*0068*/ 	.word	0x000000ff
        /*006c*/ 	.word	0x000380e0
        /*0070*/ 	.short	0x0100
        /*0072*/ 	.byte	0x08
	.zero		1


	//   ....[2]....
        /*0074*/ 	.word	0x00000330
        /*0078*/ 	.word	0x000000ff
        /*007c*/ 	.word	0x00038008
        /*0080*/ 	.short	0x0100
        /*0082*/ 	.byte	0x08
	.zero		1


	//   ....[3]....
        /*0084*/ 	.word	0x00000340
        /*0088*/ 	.word	0x000000ff
        /*008c*/ 	.word	0x000380e8
        /*0090*/ 	.short	0x0100
        /*0092*/ 	.byte	0x08
	.zero		1


	//   ....[4]....
        /*0094*/ 	.word	0x00000350
        /*0098*/ 	.word	0x000000ff
        /*009c*/ 	.word	0x00038010
        /*00a0*/ 	.short	0x0100
        /*00a2*/ 	.byte	0x08
	.zero		1


	//   ....[5]....
        /*00a4*/ 	.word	0x00000360
        /*00a8*/ 	.word	0x000000ff
        /*00ac*/ 	.word	0x000380f0
        /*00b0*/ 	.short	0x0100
        /*00b2*/ 	.byte	0x08
	.zero		1


	//   ....[6]....
        /*00b4*/ 	.word	0x00000370
        /*00b8*/ 	.word	0x000000ff
        /*00bc*/ 	.word	0x00038018
        /*00c0*/ 	.short	0x0100
        /*00c2*/ 	.byte	0x08
	.zero		1


	//   ....[7]....
        /*00c4*/ 	.word	0x00000380
        /*00c8*/ 	.word	0x000000ff
        /*00cc*/ 	.word	0x000380f8
        /*00d0*/ 	.short	0x0100
        /*00d2*/ 	.byte	0x08
	.zero		1


	//   ....[8]....
        /*00d4*/ 	.word	0x00000390
        /*00d8*/ 	.word	0x000000ff
        /*00dc*/ 	.word	0x00038020
        /*00e0*/ 	.short	0x0100
        /*00e2*/ 	.byte	0x08
	.zero		1


	//   ....[9]....
        /*00e4*/ 	.word	0x000003a0
        /*00e8*/ 	.word	0x000000ff
        /*00ec*/ 	.word	0x00038100
        /*00f0*/ 	.short	0x0100
        /*00f2*/ 	.byte	0x08
	.zero		1


	//   ....[10]....
        /*00f4*/ 	.word	0x000003b0
        /*00f8*/ 	.word	0x000000ff
        /*00fc*/ 	.word	0x00038028
        /*0100*/ 	.short	0x0100
        /*0102*/ 	.byte	0x08
	.zero		1


	//   ....[11]....
        /*0104*/ 	.word	0x000003c0
        /*0108*/ 	.word	0x000000ff
        /*010c*/ 	.word	0x00038108
        /*0110*/ 	.short	0x0100
        /*0112*/ 	.byte	0x08
	.zero		1


	//   ....[12]....
        /*0114*/ 	.word	0x000003d0
        /*0118*/ 	.word	0x000000ff
        /*011c*/ 	.word	0x00038030
        /*0120*/ 	.short	0x0100
        /*0122*/ 	.byte	0x08
	.zero		1


	//   ....[13]....
        /*0124*/ 	.word	0x000003e0
        /*0128*/ 	.word	0x000000ff
        /*012c*/ 	.word	0x00038110
        /*0130*/ 	.short	0x0100
        /*0132*/ 	.byte	0x08
	.zero		1


	//   ....[14]....
        /*0134*/ 	.word	0x000003f0
        /*0138*/ 	.word	0x000000ff
        /*013c*/ 	.word	0x00038038
        /*0140*/ 	.short	0x0100
        /*0142*/ 	.byte	0x08
	.zero		1


	//   ....[15]....
        /*0144*/ 	.word	0x00000400
        /*0148*/ 	.word	0x000000ff
        /*014c*/ 	.word	0x00038118
        /*0150*/ 	.short	0x0100
        /*0152*/ 	.byte	0x08
	.zero		1


	//   ....[16]....
        /*0154*/ 	.word	0x00000410
        /*0158*/ 	.word	0x000000ff
        /*015c*/ 	.word	0x00038040
        /*0160*/ 	.short	0x0100
        /*0162*/ 	.byte	0x08
	.zero		1


	//   ....[17]....
        /*0164*/ 	.word	0x00000420
        /*0168*/ 	.word	0x000000ff
        /*016c*/ 	.word	0x00038120
        /*0170*/ 	.short	0x0100
        /*0172*/ 	.byte	0x08
	.zero		1


	//   ....[18]....
        /*0174*/ 	.word	0x00000430
        /*0178*/ 	.word	0x000000ff
        /*017c*/ 	.word	0x00038048
        /*0180*/ 	.short	0x0100
        /*0182*/ 	.byte	0x08
	.zero		1


	//   ....[19]....
        /*0184*/ 	.word	0x00000440
        /*0188*/ 	.word	0x000000ff
        /*018c*/ 	.word	0x00038128
        /*0190*/ 	.short	0x0100
        /*0192*/ 	.byte	0x08
	.zero		1


	//   ....[20]....
        /*0194*/ 	.word	0x00000450
        /*0198*/ 	.word	0x000000ff
        /*019c*/ 	.word	0x00038050
        /*01a0*/ 	.short	0x0100
        /*01a2*/ 	.byte	0x08
	.zero		1


	//   ....[21]....
        /*01a4*/ 	.word	0x00000460
        /*01a8*/ 	.word	0x000000ff
        /*01ac*/ 	.word	0x00038130
        /*01b0*/ 	.short	0x0100
        /*01b2*/ 	.byte	0x08
	.zero		1


	//   ....[22]....
        /*01b4*/ 	.word	0x00000470
        /*01b8*/ 	.word	0x000000ff
        /*01bc*/ 	.word	0x00038058
        /*01c0*/ 	.short	0x0100
        /*01c2*/ 	.byte	0x08
	.zero		1


	//   ....[23]....
        /*01c4*/ 	.word	0x00000480
        /*01c8*/ 	.word	0x000000ff
        /*01cc*/ 	.word	0x00038138
        /*01d0*/ 	.short	0x0100
        /*01d2*/ 	.byte	0x08
	.zero		1


	//   ....[24]....
        /*01d4*/ 	.word	0x00000490
        /*01d8*/ 	.word	0x000000ff
        /*01dc*/ 	.word	0x00038060
        /*01e0*/ 	.short	0x0100
        /*01e2*/ 	.byte	0x08
	.zero		1


	//   ....[25]....
        /*01e4*/ 	.word	0x000004a0
        /*01e8*/ 	.word	0x000000ff
        /*01ec*/ 	.word	0x00038140
        /*01f0*/ 	.short	0x0100
        /*01f2*/ 	.byte	0x08
	.zero		1


	//   ....[26]....
        /*01f4*/ 	.word	0x000004b0
        /*01f8*/ 	.word	0x000000ff
        /*01fc*/ 	.word	0x00038068
        /*0200*/ 	.short	0x0100
        /*0202*/ 	.byte	0x08
	.zero		1


	//   ....[27]....
        /*0204*/ 	.word	0x000004c0
        /*0208*/ 	.word	0x000000ff
        /*020c*/ 	.word	0x00038148
        /*0210*/ 	.short	0x0100
        /*0212*/ 	.byte	0x08
	.zero		1


	//   ....[28]....
        /*0214*/ 	.word	0x000004d0
        /*0218*/ 	.word	0x000000ff
        /*021c*/ 	.word	0x00038070
        /*0220*/ 	.short	0x0100
        /*0222*/ 	.byte	0x08
	.zero		1


	//   ....[29]....
        /*0224*/ 	.word	0x000004e0
        /*0228*/ 	.word	0x000000ff
        /*022c*/ 	.word	0x00038150
        /*0230*/ 	.short	0x0100
        /*0232*/ 	.byte	0x08
	.zero		1


	//   ....[30]....
        /*0234*/ 	.word	0x000004f0
        /*0238*/ 	.word	0x000000ff
        /*023c*/ 	.word	0x00038078
        /*0240*/ 	.short	0x0100
        /*0242*/ 	.byte	0x08
	.zero		1


	//   ....[31]....
        /*0244*/ 	.word	0x00000500
        /*0248*/ 	.word	0x000000ff
        /*024c*/ 	.word	0x00038158
        /*0250*/ 	.short	0x0100
        /*0252*/ 	.byte	0x08
	.zero		1


	//   ....[32]....
        /*0254*/ 	.word	0x00000510
        /*0258*/ 	.word	0x000000ff
        /*025c*/ 	.word	0x00038080
        /*0260*/ 	.short	0x0100
        /*0262*/ 	.byte	0x08
	.zero		1


	//   ....[33]....
        /*0264*/ 	.word	0x00000520
        /*0268*/ 	.word	0x000000ff
        /*026c*/ 	.word	0x00038160
        /*0270*/ 	.short	0x0100
        /*0272*/ 	.byte	0x08
	.zero		1


	//   ....[34]....
        /*0274*/ 	.word	0x00000530
        /*0278*/ 	.word	0x000000ff
        /*027c*/ 	.word	0x00038088
        /*0280*/ 	.short	0x0100
        /*0282*/ 	.byte	0x08
	.zero		1


	//   ....[35]....
        /*0284*/ 	.word	0x00000540
        /*0288*/ 	.word	0x000000ff
        /*028c*/ 	.word	0x00038168
        /*0290*/ 	.short	0x0100
        /*0292*/ 	.byte	0x08
	.zero		1


	//   ....[36]....
        /*0294*/ 	.word	0x00000550
        /*0298*/ 	.word	0x000000ff
        /*029c*/ 	.word	0x00038090
        /*02a0*/ 	.short	0x0100
        /*02a2*/ 	.byte	0x08
	.zero		1


	//   ....[37]....
        /*02a4*/ 	.word	0x00000560
        /*02a8*/ 	.word	0x000000ff
        /*02ac*/ 	.word	0x00038170
        /*02b0*/ 	.short	0x0100
        /*02b2*/ 	.byte	0x08
	.zero		1


	//   ....[38]....
        /*02b4*/ 	.word	0x00000570
        /*02b8*/ 	.word	0x000000ff
        /*02bc*/ 	.word	0x00038098
        /*02c0*/ 	.short	0x0100
        /*02c2*/ 	.byte	0x08
	.zero		1


	//   ....[39]....
        /*02c4*/ 	.word	0x00000580
        /*02c8*/ 	.word	0x000000ff
        /*02cc*/ 	.word	0x00038178
        /*02d0*/ 	.short	0x0100
        /*02d2*/ 	.byte	0x08
	.zero		1


	//   ....[40]....
        /*02d4*/ 	.word	0x00000590
        /*02d8*/ 	.word	0x000000ff
        /*02dc*/ 	.word	0x000380a0
        /*02e0*/ 	.short	0x0100
        /*02e2*/ 	.byte	0x08
	.zero		1


	//   ....[41]....
        /*02e4*/ 	.word	0x000005a0
        /*02e8*/ 	.word	0x000000ff
        /*02ec*/ 	.word	0x00038180
        /*02f0*/ 	.short	0x0100
        /*02f2*/ 	.byte	0x08
	.zero		1


	//   ....[42]....
        /*02f4*/ 	.word	0x000005b0
        /*02f8*/ 	.word	0x000000ff
        /*02fc*/ 	.word	0x000380a8
        /*0300*/ 	.short	0x0100
        /*0302*/ 	.byte	0x08
	.zero		1


	//   ....[43]....
        /*0304*/ 	.word	0x000005c0
        /*0308*/ 	.word	0x000000ff
        /*030c*/ 	.word	0x00038188
        /*0310*/ 	.short	0x0100
        /*0312*/ 	.byte	0x08
	.zero		1


	//   ....[44]....
        /*0314*/ 	.word	0x000005d0
        /*0318*/ 	.word	0x000000ff
        /*031c*/ 	.word	0x000380b0
        /*0320*/ 	.short	0x0100
        /*0322*/ 	.byte	0x08
	.zero		1


	//   ....[45]....
        /*0324*/ 	.word	0x000005e0
        /*0328*/ 	.word	0x000000ff
        /*032c*/ 	.word	0x00038190
        /*0330*/ 	.short	0x0100
        /*0332*/ 	.byte	0x08
	.zero		1


	//   ....[46]....
        /*0334*/ 	.word	0x000005f0
        /*0338*/ 	.word	0x000000ff
        /*033c*/ 	.word	0x000380b8
        /*0340*/ 	.short	0x0100
        /*0342*/ 	.byte	0x08
	.zero		1


	//   ....[47]....
        /*0344*/ 	.word	0x00000600
        /*0348*/ 	.word	0x000000ff
        /*034c*/ 	.word	0x00038198
        /*0350*/ 	.short	0x0100
        /*0352*/ 	.byte	0x08
	.zero		1


	//   ....[48]....
        /*0354*/ 	.word	0x00000610
        /*0358*/ 	.word	0x000000ff
        /*035c*/ 	.word	0x000380c0
        /*0360*/ 	.short	0x0100
        /*0362*/ 	.byte	0x08
	.zero		1


	//   ....[49]....
        /*0364*/ 	.word	0x00000620
        /*0368*/ 	.word	0x000000ff
        /*036c*/ 	.word	0x000381a0
        /*0370*/ 	.short	0x0100
        /*0372*/ 	.byte	0x08
	.zero		1


	//   ....[50]....
        /*0374*/ 	.word	0x00000630
        /*0378*/ 	.word	0x000000ff
        /*037c*/ 	.word	0x000380c8
        /*0380*/ 	.short	0x0100
        /*0382*/ 	.byte	0x08
	.zero		1


	//   ....[51]....
        /*0384*/ 	.word	0x00000640
        /*0388*/ 	.word	0x000000ff
        /*038c*/ 	.word	0x000381a8
        /*0390*/ 	.short	0x0100
        /*0392*/ 	.byte	0x08
	.zero		1


	//   ....[52]....
        /*0394*/ 	.word	0x00000650
        /*0398*/ 	.word	0x000000ff
        /*039c*/ 	.word	0x000380d0
        /*03a0*/ 	.short	0x0100
        /*03a2*/ 	.byte	0x08
	.zero		1


	//   ....[53]....
        /*03a4*/ 	.word	0x00000660
        /*03a8*/ 	.word	0x000000ff
        /*03ac*/ 	.word	0x000381b0
        /*03b0*/ 	.short	0x0100
        /*03b2*/ 	.byte	0x08
	.zero		1


	//   ....[54]....
        /*03b4*/ 	.word	0x00000670
        /*03b8*/ 	.word	0x000000ff
        /*03bc*/ 	.word	0x000380d8
        /*03c0*/ 	.short	0x0100
        /*03c2*/ 	.byte	0x08
	.zero		1


	//   ....[55]....
        /*03c4*/ 	.word	0x00000680
        /*03c8*/ 	.word	0x000000ff
        /*03cc*/ 	.word	0x000381b8
        /*03d0*/ 	.short	0x0100
        /*03d2*/ 	.byte	0x08
	.zero		1


	//   ....[56]....
        /*03d4*/ 	.word	0x00001220
        /*03d8*/ 	.word	0x00000008
        /*03dc*/ 	.word	0x00038000
        /*03e0*/ 	.short	0x010a
        /*03e2*/ 	.byte	0x3f
	.zero		1


	//   ....[57]....
        /*03e4*/ 	.word	0x000014e0
        /*03e8*/ 	.word	0x0000000a
        /*03ec*/ 	.word	0x00038000
        /*03f0*/ 	.short	0x010a
        /*03f2*/ 	.byte	0x3f
	.zero		1


	//   ....[58]....
        /*03f4*/ 	.word	0x00001620
        /*03f8*/ 	.word	0x0000000a
        /*03fc*/ 	.word	0x00000000
        /*0400*/ 	.short	0x0101
        /*0402*/ 	.byte	0x3f
	.zero		1


	//   ....[59]....
        /*0404*/ 	.word	0x00001850
        /*0408*/ 	.word	0x00000004
        /*040c*/ 	.word	0x00000000
        /*0410*/ 	.short	0x0101
        /*0412*/ 	.byte	0x3f
	.zero		1


	//   ....[60]....
        /*0414*/ 	.word	0x0000a7e0
        /*0418*/ 	.word	0x0000000e
        /*041c*/ 	.word	0x000380e0
        /*0420*/ 	.short	0x010a
        /*0422*/ 	.byte	0x3f
	.zero		1


	//   ....[61]....
        /*0424*/ 	.word	0x0000aeb0
        /*0428*/ 	.word	0x00000004
        /*042c*/ 	.word	0x00000000
        /*0430*/ 	.short	0x010a
        /*0432*/ 	.byte	0x3f
	.zero		1


	//   ....[62]....
        /*0434*/ 	.word	0x0000af60
        /*0438*/ 	.word	0x00000000
        /*043c*/ 	.word	0x00000000
        /*0440*/ 	.short	0x010a
        /*0442*/ 	.byte	0x3f
	.zero		1


	//   ....[63]....
        /*0444*/ 	.word	0x0000b010
        /*0448*/ 	.word	0x00000000
        /*044c*/ 	.word	0x00000000
        /*0450*/ 	.short	0x010a
        /*0452*/ 	.byte	0x3f
	.zero		1


	//   ....[64]....
        /*0454*/ 	.word	0x0000b0c0
        /*0458*/ 	.word	0x00000000
        /*045c*/ 	.word	0x00000000
        /*0460*/ 	.short	0x010a
        /*0462*/ 	.byte	0x3f
	.zero		1


	//   ....[65]....
        /*0464*/ 	.word	0x0000b170
        /*0468*/ 	.word	0x00000000
        /*046c*/ 	.word	0x00000000
        /*0470*/ 	.short	0x010a
        /*0472*/ 	.byte	0x3f
	.zero		1


	//   ....[66]....
        /*0474*/ 	.word	0x0000b220
        /*0478*/ 	.word	0x00000000
        /*047c*/ 	.word	0x00000000
        /*0480*/ 	.short	0x010a
        /*0482*/ 	.byte	0x3f
	.zero		1


	//   ....[67]....
        /*0484*/ 	.word	0x0000b2d0
        /*0488*/ 	.word	0x00000000
        /*048c*/ 	.word	0x00000000
        /*0490*/ 	.short	0x010a
        /*0492*/ 	.byte	0x3f
	.zero		1


	//   ....[68]....
        /*0494*/ 	.word	0x0000b380
        /*0498*/ 	.word	0x00000000
        /*049c*/ 	.word	0x00000000
        /*04a0*/ 	.short	0x010a
        /*04a2*/ 	.byte	0x3f
	.zero		1


	//   ....[69]....
        /*04a4*/ 	.word	0x0000b430
        /*04a8*/ 	.word	0x00000000
        /*04ac*/ 	.word	0x00000000
        /*04b0*/ 	.short	0x010a
        /*04b2*/ 	.byte	0x3f
	.zero		1


	//   ....[70]....
        /*04b4*/ 	.word	0x0000b4e0
        /*04b8*/ 	.word	0x00000000
        /*04bc*/ 	.word	0x00000000
        /*04c0*/ 	.short	0x010a
        /*04c2*/ 	.byte	0x3f
	.zero		1


	//   ....[71]....
        /*04c4*/ 	.word	0x0000b590
        /*04c8*/ 	.word	0x00000000
        /*04cc*/ 	.word	0x00000000
        /*04d0*/ 	.short	0x010a
        /*04d2*/ 	.byte	0x3f
	.zero		1


	//   ....[72]....
        /*04d4*/ 	.word	0x0000b640
        /*04d8*/ 	.word	0x00000000
        /*04dc*/ 	.word	0x00000000
        /*04e0*/ 	.short	0x010a
        /*04e2*/ 	.byte	0x3f
	.zero		1


	//   ....[73]....
        /*04e4*/ 	.word	0x0000b6f0
        /*04e8*/ 	.word	0x00000000
        /*04ec*/ 	.word	0x00000000
        /*04f0*/ 	.short	0x010a
        /*04f2*/ 	.byte	0x3f
	.zero		1


	//   ....[74]....
        /*04f4*/ 	.word	0x0000b7a0
        /*04f8*/ 	.word	0x00000000
        /*04fc*/ 	.word	0x00000000
        /*0500*/ 	.short	0x010a
        /*0502*/ 	.byte	0x3f
	.zero		1


	//   ....[75]....
        /*0504*/ 	.word	0x0000b850
        /*0508*/ 	.word	0x00000000
        /*050c*/ 	.word	0x00000000
        /*0510*/ 	.short	0x010a
        /*0512*/ 	.byte	0x3f
	.zero		1


	//   ....[76]....
        /*0514*/ 	.word	0x0000b900
        /*0518*/ 	.word	0x00000000
        /*051c*/ 	.word	0x00000000
        /*0520*/ 	.short	0x010a
        /*0522*/ 	.byte	0x3f
	.zero		1


	//   ....[77]....
        /*0524*/ 	.word	0x0000b9b0
        /*0528*/ 	.word	0x00000000
        /*052c*/ 	.word	0x00000000
        /*0530*/ 	.short	0x010a
        /*0532*/ 	.byte	0x3f
	.zero		1


	//   ....[78]....
        /*0534*/ 	.word	0x0000ba60
        /*0538*/ 	.word	0x00000000
        /*053c*/ 	.word	0x00000000
        /*0540*/ 	.short	0x010a
        /*0542*/ 	.byte	0x3f
	.zero		1


	//   ....[79]....
        /*0544*/ 	.word	0x0000bb10
        /*0548*/ 	.word	0x00000000
        /*054c*/ 	.word	0x00000000
        /*0550*/ 	.short	0x010a
        /*0552*/ 	.byte	0x3f
	.zero		1


	//   ....[80]....
        /*0554*/ 	.word	0x0000bbc0
        /*0558*/ 	.word	0x00000000
        /*055c*/ 	.word	0x00000000
        /*0560*/ 	.short	0x010a
        /*0562*/ 	.byte	0x3f
	.zero		1


	//   ....[81]....
        /*0564*/ 	.word	0x0000bc70
        /*0568*/ 	.word	0x00000000
        /*056c*/ 	.word	0x00000000
        /*0570*/ 	.short	0x010a
        /*0572*/ 	.byte	0x3f
	.zero		1


	//   ....[82]....
        /*0574*/ 	.word	0x0000bd20
        /*0578*/ 	.word	0x00000000
        /*057c*/ 	.word	0x00000000
        /*0580*/ 	.short	0x010a
        /*0582*/ 	.byte	0x3f
	.zero		1


	//   ....[83]....
        /*0584*/ 	.word	0x0000bdd0
        /*0588*/ 	.word	0x00000000
        /*058c*/ 	.word	0x00000000
        /*0590*/ 	.short	0x010a
        /*0592*/ 	.byte	0x3f
	.zero		1


	//   ....[84]....
        /*0594*/ 	.word	0x0000be80
        /*0598*/ 	.word	0x00000000
        /*059c*/ 	.word	0x00000000
        /*05a0*/ 	.short	0x010a
        /*05a2*/ 	.byte	0x3f
	.zero		1


	//   ....[85]....
        /*05a4*/ 	.word	0x0000bf30
        /*05a8*/ 	.word	0x00000000
        /*05ac*/ 	.word	0x00000000
        /*05b0*/ 	.short	0x010a
        /*05b2*/ 	.byte	0x3f
	.zero		1


	//   ....[86]....
        /*05b4*/ 	.word	0x0000bfe0
        /*05b8*/ 	.word	0x00000000
        /*05bc*/ 	.word	0x00000000
        /*05c0*/ 	.short	0x010a
        /*05c2*/ 	.byte	0x3f
	.zero		1


	//   ....[87]....
        /*05c4*/ 	.word	0x0000c090
        /*05c8*/ 	.word	0x00000000
        /*05cc*/ 	.word	0x00000000
        /*05d0*/ 	.short	0x010a
        /*05d2*/ 	.byte	0x3f
	.zero		1


	//   ....[88]....
        /*05d4*/ 	.word	0x0000c140
        /*05d8*/ 	.word	0x00000002
        /*05dc*/ 	.word	0x00000000
        /*05e0*/ 	.short	0x010a
        /*05e2*/ 	.byte	0x3f
	.zero		1


	//----- nvinfo : EIATTR_NUM_MBARRIERS
	.align		4
.L_26:
        /*05e4*/ 	.byte	0x03, 0x38
        /*05e6*/ 	.short	0x0038


	//----- nvinfo : EIATTR_EXIT_INSTR_OFFSETS
	.align		4
        /*05e8*/ 	.byte	0x04, 0x1c
        /*05ea*/ 	.short	(.L_28 - .L_27)


	//   ....[0]....
.L_27:
        /*05ec*/ 	.word	0x00000d50


	//   ....[1]....
        /*05f0*/ 	.word	0x000019a0


	//   ....[2]....
        /*05f4*/ 	.word	0x00008560


	//   ....[3]....
        /*05f8*/ 	.word	0x00008580


	//   ....[4]....
        /*05fc*/ 	.word	0x0000a5c0


	//   ....[5]....
        /*0600*/ 	.word	0x0000a5e0


	//   ....[6]....
        /*0604*/ 	.word	0x0000a600


	//   ....[7]....
        /*0608*/ 	.word	0x0000ada0


	//   ....[8]....
        /*060c*/ 	.word	0x0000c170


	//----- nvinfo : EIATTR_MAX_THREADS
	.align		4
.L_28:
        /*0610*/ 	.byte	0x04, 0x05
        /*0612*/ 	.short	(.L_30 - .L_29)
.L_29:
        /*0614*/ 	.word	0x00000100
        /*0618*/ 	.word	0x00000001
        /*061c*/ 	.word	0x00000001


	//----- nvinfo : EIATTR_CRS_STACK_SIZE
	.align		4
.L_30:
        /*0620*/ 	.byte	0x04, 0x1e
        /*0622*/ 	.short	(.L_32 - .L_31)
.L_31:
        /*0624*/ 	.word	0x00000000


	//----- nvinfo : EIATTR_CBANK_PARAM_SIZE
	.align		4
.L_32:
        /*0628*/ 	.byte	0x03, 0x19
        /*062a*/ 	.short	0x03f0


	//----- nvinfo : EIATTR_PARAM_CBANK
	.align		4
        /*062c*/ 	.byte	0x04, 0x0a
        /*062e*/ 	.short	(.L_34 - .L_33)
	.align		4
.L_33:
        /*0630*/ 	.word	index@(.nv.constant0._ZN7cutlass13device_kernelINS_4conv6kernel13ConvUniversalINS1_16ConvProblemShapeILNS1_8OperatorE0ELi2EEENS1_10collective14CollectiveConvINS1_46MainloopSm90TmaGmmaWarpSpecializedImplicitGemmILS5_0ELi28ELi2EN4cute5tupleIJNSA_1CILi2EEENSC_ILi1EEESE_EEENS1_36KernelImplicitTmaWarpSpecializedSm90ELi1EEENSB_IJNSC_ILi128EEESI_NSB_IJNSC_ILi32EEEEEEEEENS_12float_e4m3_tESM_NSA_8TiledMMAINSA_8MMA_AtomIJNSA_4SM904GMMA31MMA_64x128x32_F32E4M3E4M3_SS_TNILNSQ_7ScaleInE1ELSS_1EEEEEENSA_6LayoutINSB_IJSE_SE_SE_EEENSB_IJNSC_ILi0EEESX_SX_EEEEENSB_IJNSA_10UnderscoreES10_S10_EEEEENS7_6detail26Sm90ImplicitGemmTileTraitsINSA_20SM90_TMA_LOAD_IM2COLENSA_14ComposedLayoutINSA_7SwizzleILi1ELi4ELi3EEENSA_18smem_ptr_flag_bitsILi8EEENSV_INSB_IJNSB_IJNSC_ILi8EEENSC_ILi16EEEEEENSB_IJSJ_SE_EEENSB_IJSE_NSC_ILi28EEEEEEEEENSB_IJNSB_IJSJ_NSC_ILi256EEEEEENSB_IJSE_SX_EEENSB_IJSX_NSC_ILi4096EEEEEEEEEEEEEvEENS14_INSA_23SM90_TMA_LOAD_MULTICASTES1P_vEEEENS_8epilogue10collective6detail29Sm90TmaWarpSpecializedAdapterINS1V_15DefaultEpilogueISM_NSB_IJNSB_IJlllEEESE_SX_EEES20_NS1U_6thread17LinearCombinationISM_Li1EffLNS21_9ScaleType4KindE0ELNS_15FloatRoundStyleE2ESM_EENS_4gemm15EpilogueDefaultEEEEEvvEEEEvNT_6ParamsE)
        /*0634*/ 	.short	0x0210
        /*0636*/ 	.short	0x03f0


	//----- nvinfo : EIATTR_SW_WAR
	.align		4
.L_34:
        /*0638*/ 	.byte	0x04, 0x36
        /*063a*/ 	.short	(.L_36 - .L_35)
.L_35:
        /*063c*/ 	.word	0x00000008
.L_36:


//--------------------- .nv.callgraph             --------------------------
	.section	.nv.callgraph,"",@"SHT_CUDA_CALLGRAPH"
	.align	4
	.sectionentsize	8
	.align		4
        /*0000*/ 	.word	0x00000000
	.align		4
        /*0004*/ 	.word	0xffffffff
	.align		4
        /*0008*/ 	.word	0x00000000
	.align		4
        /*000c*/ 	.word	0xfffffffe
	.align		4
        /*0010*/ 	.word	0x00000000
	.align		4
        /*0014*/ 	.word	0xfffffffd
	.align		4
        /*0018*/ 	.word	0x00000000
	.align		4
        /*001c*/ 	.word	0xfffffffc


//--------------------- .nv.constant4             --------------------------
	.section	.nv.constant4,"a",@progbits
	.align	8
	.align		8
.nv.constant4:
        /*0000*/ 	.dword	_ZN39_INTERNAL_0943f7dc_4_k_cu_c25c668b_27484cuda3std3__45__cpo5beginE
	.align		8
        /*0008*/ 	.dword	_ZN39_INTERNAL_0943f7dc_4_k_cu_c25c668b_27484cuda3std3__45__cpo3endE
	.align		8
        /*0010*/ 	.dword	_ZN39_INTERNAL_0943f7dc_4_k_cu_c25c668b_27484cuda3std3__45__cpo6cbeginE
	.align		8
        /*0018*/ 	.dword	_ZN39_INTERNAL_0943f7dc_4_k_cu_c25c668b_27484cuda3std3__45__cpo4cendE
	.align		8
        /*0020*/ 	.dword	_ZN39_INTERNAL_0943f7dc_4_k_cu_c25c668b_27484cuda3std3__441_GLOBAL__N__0943f7dc_4_k_cu_c25c668b_27486ignoreE
	.align		8
        /*0028*/ 	.dword	_ZN39_INTERNAL_0943f7dc_4_k_cu_c25c668b_27484cuda3std3__419piecewise_constructE
	.align		8
        /*0030*/ 	.dword	_ZN39_INTERNAL_0943f7dc_4_k_cu_c25c668b_27484cuda3std3__48in_placeE
	.align		8
        /*0038*/ 	.dword	_ZN39_INTERNAL_0943f7dc_4_k_cu_c25c668b_27484cuda3std6ranges3__45__cpo4swapE
	.align		8
        /*0040*/ 	.dword	_ZN39_INTERNAL_0943f7dc_4_k_cu_c25c668b_27484cuda3std6ranges3__45__cpo9iter_moveE
	.align		8
        /*0048*/ 	.dword	_ZN39_INTERNAL_0943f7dc_4_k_cu_c25c668b_27484cute7productE
	.align		8
        /*0050*/ 	.dword	_ZN39_INTERNAL_0943f7dc_4_k_cu_c25c668b_27484cute1_E


//--------------------- .text._ZN7cutlass13device_kernelINS_4conv6kernel13ConvUniversalINS1_16ConvProblemShapeILNS1_8OperatorE0ELi2EEENS1_10collective14CollectiveConvINS1_46MainloopSm90TmaGmmaWarpSpecializedImplicitGemmILS5_0ELi28ELi2EN4cute5tupleIJNSA_1CILi2EEENSC_ILi1EEESE_EEENS1_36KernelImplicitTmaWarpSpecializedSm90ELi1EEENSB_IJNSC_ILi128EEESI_NSB_IJNSC_ILi32EEEEEEEEENS_12float_e4m3_tESM_NSA_8TiledMMAINSA_8MMA_AtomIJNSA_4SM904GMMA31MMA_64x128x32_F32E4M3E4M3_SS_TNILNSQ_7ScaleInE1ELSS_1EEEEEENSA_6LayoutINSB_IJSE_SE_SE_EEENSB_IJNSC_ILi0EEESX_SX_EEEEENSB_IJNSA_10UnderscoreES10_S10_EEEEENS7_6detail26Sm90ImplicitGemmTileTraitsINSA_20SM90_TMA_LOAD_IM2COLENSA_14ComposedLayoutINSA_7SwizzleILi1ELi4ELi3EEENSA_18smem_ptr_flag_bitsILi8EEENSV_INSB_IJNSB_IJNSC_ILi8EEENSC_ILi16EEEEEENSB_IJSJ_SE_EEENSB_IJSE_NSC_ILi28EEEEEEEEENSB_IJNSB_IJSJ_NSC_ILi256EEEEEENSB_IJSE_SX_EEENSB_IJSX_NSC_ILi4096EEEEEEEEEEEEEvEENS14_INSA_23SM90_TMA_LOAD_MULTICASTES1P_vEEEENS_8epilogue10collective6detail29Sm90TmaWarpSpecializedAdapterINS1V_15DefaultEpilogueISM_NSB_IJNSB_IJlllEEESE_SX_EEES20_NS1U_6thread17LinearCombinationISM_Li1EffLNS21_9ScaleType4KindE0ELNS_15FloatRoundStyleE2ESM_EENS_4gemm15EpilogueDefaultEEEEEvvEEEEvNT_6ParamsE --------------------------
	.section	.text._ZN7cutlass13device_kernelINS_4conv6kernel13ConvUniversalINS1_16ConvProblemShapeILNS1_8OperatorE0ELi2EEENS1_10collective14CollectiveConvINS1_46MainloopSm90TmaGmmaWarpSpecializedImplicitGemmILS5_0ELi28ELi2EN4cute5tupleIJNSA_1CILi2EEENSC_ILi1EEESE_EEENS1_36KernelImplicitTmaWarpSpecializedSm90ELi1EEENSB_IJNSC_ILi128EEESI_NSB_IJNSC_ILi32EEEEEEEEENS_12float_e4m3_tESM_NSA_8TiledMMAINSA_8MMA_AtomIJNSA_4SM904GMMA31MMA_64x128x32_F32E4M3E4M3_SS_TNILNSQ_7ScaleInE1ELSS_1EEEEEENSA_6LayoutINSB_IJSE_SE_SE_EEENSB_IJNSC_ILi0EEESX_SX_EEEEENSB_IJNSA_10UnderscoreES10_S10_EEEEENS7_6detail26Sm90ImplicitGemmTileTraitsINSA_20SM90_TMA_LOAD_IM2COLENSA_14ComposedLayoutINSA_7SwizzleILi1ELi4ELi3EEENSA_18smem_ptr_flag_bitsILi8EEENSV_INSB_IJNSB_IJNSC_ILi8EEENSC_ILi16EEEEEENSB_IJSJ_SE_EEENSB_IJSE_NSC_ILi28EEEEEEEEENSB_IJNSB_IJSJ_NSC_ILi256EEEEEENSB_IJSE_SX_EEENSB_IJSX_NSC_ILi4096EEEEEEEEEEEEEvEENS14_INSA_23SM90_TMA_LOAD_MULTICASTES1P_vEEEENS_8epilogue10collective6detail29Sm90TmaWarpSpecializedAdapterINS1V_15DefaultEpilogueISM_NSB_IJNSB_IJlllEEESE_SX_EEES20_NS1U_6thread17LinearCombinationISM_Li1EffLNS21_9ScaleType4KindE0ELNS_15FloatRoundStyleE2ESM_EENS_4gemm15EpilogueDefaultEEEEEvvEEEEvNT_6ParamsE,"ax",@progbits
	.align	128
.text._ZN7cutlass13device_kernelINS_4conv6kernel13ConvUniversalINS1_16ConvProblemShapeILNS1_8OperatorE0ELi2EEENS1_10collective14CollectiveConvINS1_46MainloopSm90TmaGmmaWarpSpecializedImplicitGemmILS5_0ELi28ELi2EN4cute5tupleIJNSA_1CILi2EEENSC_ILi1EEESE_EEENS1_36KernelImplicitTmaWarpSpecializedSm90ELi1EEENSB_IJNSC_ILi128EEESI_NSB_IJNSC_ILi32EEEEEEEEENS_12float_e4m3_tESM_NSA_8TiledMMAINSA_8MMA_AtomIJNSA_4SM904GMMA31MMA_64x128x32_F32E4M3E4M3_SS_TNILNSQ_7ScaleInE1ELSS_1EEEEEENSA_6LayoutINSB_IJSE_SE_SE_EEENSB_IJNSC_ILi0EEESX_SX_EEEEENSB_IJNSA_10UnderscoreES10_S10_EEEEENS7_6detail26Sm90ImplicitGemmTileTraitsINSA_20SM90_TMA_LOAD_IM2COLENSA_14ComposedLayoutINSA_7SwizzleILi1ELi4ELi3EEENSA_18smem_ptr_flag_bitsILi8EEENSV_INSB_IJNSB_IJNSC_ILi8EEENSC_ILi16EEEEEENSB_IJSJ_SE_EEENSB_IJSE_NSC_ILi28EEEEEEEEENSB_IJNSB_IJSJ_NSC_ILi256EEEEEENSB_IJSE_SX_EEENSB_IJSX_NSC_ILi4096EEEEEEEEEEEEEvEENS14_INSA_23SM90_TMA_LOAD_MULTICASTES1P_vEEEENS_8epilogue10collective6detail29Sm90TmaWarpSpecializedAdapterINS1V_15DefaultEpilogueISM_NSB_IJNSB_IJlllEEESE_SX_EEES20_NS1U_6thread17LinearCombinationISM_Li1EffLNS21_9ScaleType4KindE0ELNS_15FloatRoundStyleE2ESM_EENS_4gemm15EpilogueDefaultEEEEEvvEEEEvNT_6ParamsE:
        .type           _ZN7cutlass13device_kernelINS_4conv6kernel13ConvUniversalINS1_16ConvProblemShapeILNS1_8OperatorE0ELi2EEENS1_10collective14CollectiveConvINS1_46MainloopSm90TmaGmmaWarpSpecializedImplicitGemmILS5_0ELi28ELi2EN4cute5tupleIJNSA_1CILi2EEENSC_ILi1EEESE_EEENS1_36KernelImplicitTmaWarpSpecializedSm90ELi1EEENSB_IJNSC_ILi128EEESI_NSB_IJNSC_ILi32EEEEEEEEENS_12float_e4m3_tESM_NSA_8TiledMMAINSA_8MMA_AtomIJNSA_4SM904GMMA31MMA_64x128x32_F32E4M3E4M3_SS_TNILNSQ_7ScaleInE1ELSS_1EEEEEENSA_6LayoutINSB_IJSE_SE_SE_EEENSB_IJNSC_ILi0EEESX_SX_EEEEENSB_IJNSA_10UnderscoreES10_S10_EEEEENS7_6detail26Sm90ImplicitGemmTileTraitsINSA_20SM90_TMA_LOAD_IM2COLENSA_14ComposedLayoutINSA_7SwizzleILi1ELi4ELi3EEENSA_18smem_ptr_flag_bitsILi8EEENSV_INSB_IJNSB_IJNSC_ILi8EEENSC_ILi16EEEEEENSB_IJSJ_SE_EEENSB_IJSE_NSC_ILi28EEEEEEEEENSB_IJNSB_IJSJ_NSC_ILi256EEEEEENSB_IJSE_SX_EEENSB_IJSX_NSC_ILi4096EEEEEEEEEEEEEvEENS14_INSA_23SM90_TMA_LOAD_MULTICASTES1P_vEEEENS_8epilogue10collective6detail29Sm90TmaWarpSpecializedAdapterINS1V_15DefaultEpilogueISM_NSB_IJNSB_IJlllEEESE_SX_EEES20_NS1U_6thread17LinearCombinationISM_Li1EffLNS21_9ScaleType4KindE0ELNS_15FloatRoundStyleE2ESM_EENS_4gemm15EpilogueDefaultEEEEEvvEEEEvNT_6ParamsE,@function
        .size           _ZN7cutlass13device_kernelINS_4conv6kernel13ConvUniversalINS1_16ConvProblemShapeILNS1_8OperatorE0ELi2EEENS1_10collective14CollectiveConvINS1_46MainloopSm90TmaGmmaWarpSpecializedImplicitGemmILS5_0ELi28ELi2EN4cute5tupleIJNSA_1CILi2EEENSC_ILi1EEESE_EEENS1_36KernelImplicitTmaWarpSpecializedSm90ELi1EEENSB_IJNSC_ILi128EEESI_NSB_IJNSC_ILi32EEEEEEEEENS_12float_e4m3_tESM_NSA_8TiledMMAINSA_8MMA_AtomIJNSA_4SM904GMMA31MMA_64x128x32_F32E4M3E4M3_SS_TNILNSQ_7ScaleInE1ELSS_1EEEEEENSA_6LayoutINSB_IJSE_SE_SE_EEENSB_IJNSC_ILi0EEESX_SX_EEEEENSB_IJNSA_10UnderscoreES10_S10_EEEEENS7_6detail26Sm90ImplicitGemmTileTraitsINSA_20SM90_TMA_LOAD_IM2COLENSA_14ComposedLayoutINSA_7SwizzleILi1ELi4ELi3EEENSA_18smem_ptr_flag_bitsILi8EEENSV_INSB_IJNSB_IJNSC_ILi8EEENSC_ILi16EEEEEENSB_IJSJ_SE_EEENSB_IJSE_NSC_ILi28EEEEEEEEENSB_IJNSB_IJSJ_NSC_ILi256EEEEEENSB_IJSE_SX_EEENSB_IJSX_NSC_ILi4096EEEEEEEEEEEEEvEENS14_INSA_23SM90_TMA_LOAD_MULTICASTES1P_vEEEENS_8epilogue10collective6detail29Sm90TmaWarpSpecializedAdapterINS1V_15DefaultEpilogueISM_NSB_IJNSB_IJlllEEESE_SX_EEES20_NS1U_6thread17LinearCombinationISM_Li1EffLNS21_9ScaleType4KindE0ELNS_15FloatRoundStyleE2ESM_EENS_4gemm15EpilogueDefaultEEEEEvvEEEEvNT_6ParamsE,(.L_x_320 - _ZN7cutlass13device_kernelINS_4conv6kernel13ConvUniversalINS1_16ConvProblemShapeILNS1_8OperatorE0ELi2EEENS1_10collective14CollectiveConvINS1_46MainloopSm90TmaGmmaWarpSpecializedImplicitGemmILS5_0ELi28ELi2EN4cute5tupleIJNSA_1CILi2EEENSC_ILi1EEESE_EEENS1_36KernelImplicitTmaWarpSpecializedSm90ELi1EEENSB_IJNSC_ILi128EEESI_NSB_IJNSC_ILi32EEEEEEEEENS_12float_e4m3_tESM_NSA_8TiledMMAINSA_8MMA_AtomIJNSA_4SM904GMMA31MMA_64x128x32_F32E4M3E4M3_SS_TNILNSQ_7ScaleInE1ELSS_1EEEEEENSA_6LayoutINSB_IJSE_SE_SE_EEENSB_IJNSC_ILi0EEESX_SX_EEEEENSB_IJNSA_10UnderscoreES10_S10_EEEEENS7_6detail26Sm90ImplicitGemmTileTraitsINSA_20SM90_TMA_LOAD_IM2COLENSA_14ComposedLayoutINSA_7SwizzleILi1ELi4ELi3EEENSA_18smem_ptr_flag_bitsILi8EEENSV_INSB_IJNSB_IJNSC_ILi8EEENSC_ILi16EEEEEENSB_IJSJ_SE_EEENSB_IJSE_NSC_ILi28EEEEEEEEENSB_IJNSB_IJSJ_NSC_ILi256EEEEEENSB_IJSE_SX_EEENSB_IJSX_NSC_ILi4096EEEEEEEEEEEEEvEENS14_INSA_23SM90_TMA_LOAD_MULTICASTES1P_vEEEENS_8epilogue10collective6detail29Sm90TmaWarpSpecializedAdapterINS1V_15DefaultEpilogueISM_NSB_IJNSB_IJlllEEESE_SX_EEES20_NS1U_6thread17LinearCombinationISM_Li1EffLNS21_9ScaleType4KindE0ELNS_15FloatRoundStyleE2ESM_EENS_4gemm15EpilogueDefaultEEEEEvvEEEEvNT_6ParamsE)
        .other          _ZN7cutlass13device_kernelINS_4conv6kernel13ConvUniversalINS1_16ConvProblemShapeILNS1_8OperatorE0ELi2EEENS1_10collective14CollectiveConvINS1_46MainloopSm90TmaGmmaWarpSpecializedImplicitGemmILS5_0ELi28ELi2EN4cute5tupleIJNSA_1CILi2EEENSC_ILi1EEESE_EEENS1_36KernelImplicitTmaWarpSpecializedSm90ELi1EEENSB_IJNSC_ILi128EEESI_NSB_IJNSC_ILi32EEEEEEEEENS_12float_e4m3_tESM_NSA_8TiledMMAINSA_8MMA_AtomIJNSA_4SM904GMMA31MMA_64x128x32_F32E4M3E4M3_SS_TNILNSQ_7ScaleInE1ELSS_1EEEEEENSA_6LayoutINSB_IJSE_SE_SE_EEENSB_IJNSC_ILi0EEESX_SX_EEEEENSB_IJNSA_10UnderscoreES10_S10_EEEEENS7_6detail26Sm90ImplicitGemmTileTraitsINSA_20SM90_TMA_LOAD_IM2COLENSA_14ComposedLayoutINSA_7SwizzleILi1ELi4ELi3EEENSA_18smem_ptr_flag_bitsILi8EEENSV_INSB_IJNSB_IJNSC_ILi8EEENSC_ILi16EEEEEENSB_IJSJ_SE_EEENSB_IJSE_NSC_ILi28EEEEEEEEENSB_IJNSB_IJSJ_NSC_ILi256EEEEEENSB_IJSE_SX_EEENSB_IJSX_NSC_ILi4096EEEEEEEEEEEEEvEENS14_INSA_23SM90_TMA_LOAD_MULTICASTES1P_vEEEENS_8epilogue10collective6detail29Sm90TmaWarpSpecializedAdapterINS1V_15DefaultEpilogueISM_NSB_IJNSB_IJlllEEESE_SX_EEES20_NS1U_6thread17LinearCombinationISM_Li1EffLNS21_9ScaleType4KindE0ELNS_15FloatRoundStyleE2ESM_EENS_4gemm15EpilogueDefaultEEEEEvvEEEEvNT_6ParamsE,@"STO_CUDA_ENTRY STV_DEFAULT"
_ZN7cutlass13device_kernelINS_4conv6kernel13ConvUniversalINS1_16ConvProblemShapeILNS1_8OperatorE0ELi2EEENS1_10collective14CollectiveConvINS1_46MainloopSm90TmaGmmaWarpSpecializedImplicitGemmILS5_0ELi28ELi2EN4cute5tupleIJNSA_1CILi2EEENSC_ILi1EEESE_EEENS1_36KernelImplicitTmaWarpSpecializedSm90ELi1EEENSB_IJNSC_ILi128EEESI_NSB_IJNSC_ILi32EEEEEEEEENS_12float_e4m3_tESM_NSA_8TiledMMAINSA_8MMA_AtomIJNSA_4SM904GMMA31MMA_64x128x32_F32E4M3E4M3_SS_TNILNSQ_7ScaleInE1ELSS_1EEEEEENSA_6LayoutINSB_IJSE_SE_SE_EEENSB_IJNSC_ILi0EEESX_SX_EEEEENSB_IJNSA_10UnderscoreES10_S10_EEEEENS7_6detail26Sm90ImplicitGemmTileTraitsINSA_20SM90_TMA_LOAD_IM2COLENSA_14ComposedLayoutINSA_7SwizzleILi1ELi4ELi3EEENSA_18smem_ptr_flag_bitsILi8EEENSV_INSB_IJNSB_IJNSC_ILi8EEENSC_ILi16EEEEEENSB_IJSJ_SE_EEENSB_IJSE_NSC_ILi28EEEEEEEEENSB_IJNSB_IJSJ_NSC_ILi256EEEEEENSB_IJSE_SX_EEENSB_IJSX_NSC_ILi4096EEEEEEEEEEEEEvEENS14_INSA_23SM90_TMA_LOAD_MULTICASTES1P_vEEEENS_8epilogue10collective6detail29Sm90TmaWarpSpecializedAdapterINS1V_15DefaultEpilogueISM_NSB_IJNSB_IJlllEEESE_SX_EEES20_NS1U_6thread17LinearCombinationISM_Li1EffLNS21_9ScaleType4KindE0ELNS_15FloatRoundStyleE2ESM_EENS_4gemm15EpilogueDefaultEEEEEvvEEEEvNT_6ParamsE:
[----:B------:R-:W-:Y:S01]  /*0000*/  LDC R1, c[0x0][0x28] ;  /* 0x00000a00ff017b82 */ /* 0x000fe20000000800 */
[----:B------:R-:W0:Y:S01]  /*0010*/  S2R R11, SR_TID.X ;  /* 0x00000000000b7919 */ /* 0x000e220000002100 */
[----:B------:R-:W-:Y:S01]  /*0020*/  ELECT P0, URZ, PT ;  /* 0x00000000003f782f */ /* 0x000fe20003800000 */
[----:B------:R-:W-:Y:S01]  /*0030*/  BSSY B0, `(.L_x_0) ;  /* 0x0000010000007945 */ /* 0x000fe20003800000 */
[----:B------:R-:W1:Y:S01]  /*0040*/  S2R R12, SR_CTAID.X ;  /* 0x00000000000c7919 */ /* 0x000e620000002500 */
[--C-:B0-----:R-:W-:Y:S02]  /*0050*/  SHF.R.U32.HI R0, RZ, 0x5, R11.reuse ;  /* 0x00000005ff007819 */ /* 0x101fe4000001160b */
[----:B------:R-:W-:-:S03]  /*0060*/  SHF.R.U32.HI R3, RZ, 0x7, R11 ;  /* 0x00000007ff037819 */ /* 0x000fc6000001160b */
[----:B------:R-:W0:Y:S04]  /*0070*/  SHFL.IDX PT, R2, R0, RZ, 0x1f ;  /* 0x00001fff00027589 */ /* 0x000e2800000e0000 */
[----:B------:R2:W3:Y:S01]  /*0080*/  SHFL.IDX PT, R10, R3, RZ, 0x1f ;  /* 0x00001fff030a7589 */ /* 0x0004e200000e0000 */
[----:B0-----:R-:W-:-:S13]  /*0090*/  ISETP.NE.OR P0, PT, R2, RZ, !P0 ;  /* 0x000000ff0200720c */ /* 0x001fda0004705670 */
[----:B-123--:R-:W-:Y:S05]  /*00a0*/  @P0 BRA `(.L_x_1) ;  /* 0x0000000000200947 */ /* 0x00efea0003800000 */
[----:B------:R-:W-:Y:S02]  /*00b0*/  ULDC.64 UR4, c[0x0][0x198] ;  /* 0x0000660000047ab9 */ /* 0x000fe40000000a00 */
[----:B------:R-:W-:Y:S02]  /*00c0*/  UIADD3 UR6, UP0, UR4, 0xf0, URZ ;  /* 0x000000f004067890 */ /* 0x000fe4000ff1e03f */
[----:B------:R-:W-:Y:S02]  /*00d0*/  UIADD3 UR4, UP1, UR4, 0x1f0, URZ ;  /* 0x000001f004047890 */ /* 0x000fe4000ff3e03f */
[----:B------:R-:W-:Y:S02]  /*00e0*/  UIADD3.X UR7, URZ, UR5, URZ, UP0, !UPT ;  /* 0x000000053f077290 */ /* 0x000fe400087fe43f */
[----:B------:R-:W-:-:S07]  /*00f0*/  UIADD3.X UR5, URZ, UR5, URZ, UP1, !UPT ;  /* 0x000000053f057290 */ /* 0x000fce0008ffe43f */
[----:B------:R0:W-:Y:S02]  /*0100*/  UTMACCTL.PF [UR6] ;  /* 0x00000000060079b9 */ /* 0x0001e40008040000 */
[----:B------:R0:W-:Y:S02]  /*0110*/  UTMACCTL.PF [UR4] ;  /* 0x00000000040079b9 */ /* 0x0001e40008040000 */
[----:B0-----:R-:W-:Y:S01]  /*0120*/  NOP ;  /* 0x0000000000007918 */ /* 0x001fe20000000000 */
.L_x_1:
[----:B------:R-:W-:Y:S05]  /*0130*/  BSYNC B0 ;  /* 0x0000000000007941 */ /* 0x000fea0003800000 */
.L_x_0:
[----:B------:R-:W0:Y:S01]  /*0140*/  SHFL.IDX PT, R0, R0, RZ, 0x1f ;  /* 0x00001fff00007589 */ /* 0x000e2200000e0000 */
[----:B------:R-:W-:Y:S02]  /*0150*/  SHF.R.S32.HI R4, RZ, 0x1f, R11 ;  /* 0x0000001fff047819 */ /* 0x000fe4000001140b */
[----:B------:R-:W-:Y:S01]  /*0160*/  I2FP.F32.U32 R6, R12 ;  /* 0x0000000c00067245 */ /* 0x000fe20000201000 */
[----:B------:R-:W1:Y:S01]  /*0170*/  S2R R13, SR_CTAID.Y ;  /* 0x00000000000d7919 */ /* 0x000e620000002600 */
[----:B------:R-:W-:-:S04]  /*0180*/  LEA.HI R4, R4, R11, RZ, 0x7 ;  /* 0x0000000b04047211 */ /* 0x000fc800078f38ff */
[----:B------:R-:W-:-:S05]  /*0190*/  LOP3.LUT R4, R4, 0xffffff80, RZ, 0xc0, !PT ;  /* 0xffffff8004047812 */ /* 0x000fca00078ec0ff */
[----:B------:R-:W-:-:S05]  /*01a0*/  IMAD.IADD R14, R11, 0x1, -R4 ;  /* 0x000000010b0e7824 */ /* 0x000fca00078e0a04 */
[----:B------:R-:W-:-:S04]  /*01b0*/  SHF.R.S32.HI R3, RZ, 0x1f, R14 ;  /* 0x0000001fff037819 */ /* 0x000fc8000001140e */
[----:B------:R-:W-:Y:S02]  /*01c0*/  LEA.HI R3, R3, R14, RZ, 0x3 ;  /* 0x0000000e03037211 */ /* 0x000fe400078f18ff */
[----:B0-----:R-:W-:Y:S02]  /*01d0*/  ISETP.NE.AND P0, PT, R0, RZ, PT ;  /* 0x000000ff0000720c */ /* 0x001fe40003f05270 */
[--C-:B------:R-:W-:Y:S02]  /*01e0*/  SHF.R.S32.HI R4, RZ, 0x3, R3.reuse ;  /* 0x00000003ff047819 */ /* 0x100fe40000011403 */
[----:B------:R-:W-:Y:S02]  /*01f0*/  SHF.R.S32.HI R3, RZ, 0x1f, R3 ;  /* 0x0000001fff037819 */ /* 0x000fe40000011403 */
[----:B------:R-:W-:-:S07]  /*0200*/  SHF.R.S32.HI R5, RZ, 0x1f, R0 ;  /* 0x0000001fff057819 */ /* 0x000fce0000011400 */
[----:B-1----:R-:W-:Y:S05]  /*0210*/  @P0 BRA `(.L_x_2) ;  /* 0x0000000400240947 */ /* 0x002fea0003800000 */
[----:B------:R-:W-:Y:S01]  /*0220*/  ELECT P0, URZ, PT ;  /* 0x00000000003f782f */ /* 0x000fe20003800000 */
[----:B------:R-:W-:-:S12]  /*0230*/  BSSY B0, `(.L_x_2) ;  /* 0x0000047000007945 */ /* 0x000fd80003800000 */
[----:B------:R-:W-:Y:S05]  /*0240*/  @!P0 BRA `(.L_x_3) ;  /* 0x0000000400148947 */ /* 0x000fea0003800000 */
[----:B------:R-:W0:Y:S01]  /*0250*/  S2UR UR8, SR_CgaCtaId ;  /* 0x00000000000879c3 */ /* 0x000e220000008800 */
[----:B------:R-:W-:Y:S01]  /*0260*/  UMOV UR4, 0x400 ;  /* 0x0000040000047882 */ /* 0x000fe20000000000 */
[----:B------:R-:W-:Y:S01]  /*0270*/  UMOV UR5, 0x1 ;  /* 0x0000000100057882 */ /* 0x000fe20000000000 */
[----:B------:R-:W-:Y:S02]  /*0280*/  UMOV UR6, 0x2 ;  /* 0x0000000200067882 */ /* 0x000fe40000000000 */
[----:B------:R-:W-:-:S04]  /*0290*/  UIADD3 UR6, -UR6, 0x100000, URZ ;  /* 0x0010000006067890 */ /* 0x000fc8000fffe13f */
[----:B------:R-:W-:Y:S02]  /*02a0*/  USHF.L.U32 UR7, UR6, 0xb, URZ ;  /* 0x0000000b06077899 */ /* 0x000fe4000800063f */
[----:B------:R-:W-:Y:S02]  /*02b0*/  USHF.L.U32 UR6, UR6, 0x1, URZ ;  /* 0x0000000106067899 */ /* 0x000fe4000800063f */
[----:B0-----:R-:W-:Y:S02]  /*02c0*/  ULEA UR8, UR8, UR4, 0x18 ;  /* 0x0000000408087291 */ /* 0x001fe4000f8ec03f */
[----:B------:R-:W-:-:S04]  /*02d0*/  UIADD3 UR4, -UR5, 0x100000, URZ ;  /* 0x0010000005047890 */ /* 0x000fc8000fffe13f */
[----:B------:R-:W-:Y:S02]  /*02e0*/  USHF.L.U32 UR5, UR4, 0xb, URZ ;  /* 0x0000000b04057899 */ /* 0x000fe4000800063f */
[----:B------:R-:W-:Y:S01]  /*02f0*/  USHF.L.U32 UR4, UR4, 0x1, URZ ;  /* 0x0000000104047899 */ /* 0x000fe2000800063f */
[----:B------:R-:W0:Y:S11]  /*0300*/  FENCE.VIEW.ASYNC.S ;  /* 0x00000000000073c6 */ /* 0x000e360000000000 */
[----:B0-----:R0:W1:Y:S01]  /*0310*/  SYNCS.EXCH.64 URZ, [UR8+0x38000], UR4 ;  /* 0x03800004083f75b2 */ /* 0x0010620008000100 */
[----:B------:R0:W2:Y:S01]  /*0320*/  SYNCS.EXCH.64 URZ, [UR8+0x380e0], UR6 ;  /* 0x0380e006083f75b2 */ /* 0x0000a20008000100 */
[----:B------:R0:W3:Y:S01]  /*0330*/  SYNCS.EXCH.64 URZ, [UR8+0x38008], UR4 ;  /* 0x03800804083f75b2 */ /* 0x0000e20008000100 */
[----:B------:R0:W4:Y:S01]  /*0340*/  SYNCS.EXCH.64 URZ, [UR8+0x380e8], UR6 ;  /* 0x0380e806083f75b2 */ /* 0x0001220008000100 */
[----:B------:R0:W0:Y:S01]  /*0350*/  SYNCS.EXCH.64 URZ, [UR8+0x38010], UR4 ;  /* 0x03801004083f75b2 */ /* 0x0000220008000100 */
        /* <DEDUP_REMOVED lines=51> */
[----:B-1234-:R-:W-:Y:S01]  /*0690*/  NOP ;  /* 0x0000000000007918 */ /* 0x01efe20000000000 */
.L_x_3:
[----:B0-----:R-:W-:Y:S05]  /*06a0*/  BSYNC B0 ;  /* 0x0000000000007941 */ /* 0x001fea0003800000 */
.L_x_2:
[----:B------:R-:W-:Y:S01]  /*06b0*/  ULDC UR4, c[0x0][0x150] ;  /* 0x0000540000047ab9 */ /* 0x000fe20000000800 */
[----:B------:R-:W-:Y:S01]  /*06c0*/  LEA.HI R3, R3, R4, RZ, 0x2 ;  /* 0x0000000403037211 */ /* 0x000fe200078f10ff */
[----:B------:R-:W-:Y:S01]  /*06d0*/  FMUL R6, R6, UR4 ;  /* 0x0000000406067c20 */ /* 0x000fe20008400000 */
[----:B------:R-:W-:Y:S01]  /*06e0*/  LEA.HI R5, R5, R0, RZ, 0x2 ;  /* 0x0000000005057211 */ /* 0x000fe200078f10ff */
[----:B------:R-:W-:Y:S01]  /*06f0*/  ULDC UR4, c[0x0][0x154] ;  /* 0x0000550000047ab9 */ /* 0x000fe20000000800 */
[----:B------:R-:W-:Y:S01]  /*0700*/  LOP3.LUT R3, R3, 0xfffffffc, RZ, 0xc0, !PT ;  /* 0xfffffffc03037812 */ /* 0x000fe200078ec0ff */
[----:B------:R-:W0:Y:S01]  /*0710*/  LDC R8, c[0x0][0x140] ;  /* 0x00005000ff087b82 */ /* 0x000e220000000800 */
[----:B------:R-:W-:Y:S01]  /*0720*/  LOP3.LUT R5, R5, 0x3ffffffc, RZ, 0xc0, !PT ;  /* 0x3ffffffc05057812 */ /* 0x000fe200078ec0ff */
[----:B------:R-:W1:Y:S01]  /*0730*/  F2I.U32.TRUNC.NTZ R6, R6 ;  /* 0x0000000600067305 */ /* 0x000e62000020f000 */
[----:B------:R-:W-:Y:S01]  /*0740*/  LOP3.LUT P0, RZ, R14, 0x7, RZ, 0xc0, !PT ;  /* 0x000000070eff7812 */ /* 0x000fe2000780c0ff */
[----:B------:R-:W-:Y:S01]  /*0750*/  IMAD.IADD R3, R4, 0x1, -R3 ;  /* 0x0000000104037824 */ /* 0x000fe200078e0a03 */
[----:B------:R-:W-:Y:S01]  /*0760*/  ISETP.NE.AND P3, PT, R10, 0x1, PT ;  /* 0x000000010a00780c */ /* 0x000fe20003f65270 */
[----:B------:R-:W-:Y:S01]  /*0770*/  IMAD.IADD R0, R0, 0x1, -R5 ;  /* 0x0000000100007824 */ /* 0x000fe200078e0a05 */
[----:B------:R-:W-:Y:S01]  /*0780*/  I2FP.F32.U32 R5, R13 ;  /* 0x0000000d00057245 */ /* 0x000fe20000201000 */
[----:B------:R-:W-:Y:S01]  /*0790*/  NOP ;  /* 0x0000000000007918 */ /* 0x000fe20000000000 */
[----:B------:R-:W-:Y:S01]  /*07a0*/  NOP ;  /* 0x0000000000007918 */ /* 0x000fe20000000000 */
[----:B------:R-:W-:-:S02]  /*07b0*/  IMAD R4, R0, 0x4, R3 ;  /* 0x0000000400047824 */ /* 0x000fc400078e0203 */
[----:B------:R-:W-:Y:S01]  /*07c0*/  FMUL R7, R5, UR4 ;  /* 0x0000000405077c20 */ /* 0x000fe20008400000 */
[----:B------:R-:W-:Y:S02]  /*07d0*/  ULDC UR4, c[0x0][0x144] ;  /* 0x0000510000047ab9 */ /* 0x000fe40000000800 */
[----:B------:R-:W-:Y:S01]  /*07e0*/  LEA.HI R0, R4, R4, RZ, 0x1 ;  /* 0x0000000404007211 */ /* 0x000fe200078f08ff */
[----:B-1----:R-:W-:Y:S02]  /*07f0*/  IMAD.MOV R5, RZ, RZ, -R6 ;  /* 0x000000ffff057224 */ /* 0x002fe400078e0a06 */
[----:B------:R-:W1:Y:S01]  /*0800*/  F2I.U32.TRUNC.NTZ R7, R7 ;  /* 0x0000000700077305 */ /* 0x000e62000020f000 */
[----:B------:R-:W-:Y:S01]  /*0810*/  LOP3.LUT R3, R0, 0xfffffffe, RZ, 0xc0, !PT ;  /* 0xfffffffe00037812 */ /* 0x000fe200078ec0ff */
[----:B------:R-:W-:Y:S02]  /*0820*/  IMAD.MOV.U32 R6, RZ, RZ, 0x1 ;  /* 0x00000001ff067424 */ /* 0x000fe400078e00ff */
[----:B------:R-:W-:Y:S01]  /*0830*/  IMAD R0, R5, UR4, R12 ;  /* 0x0000000405007c24 */ /* 0x000fe2000f8e020c */
[----:B------:R-:W-:Y:S01]  /*0840*/  ULDC UR4, c[0x0][0x148] ;  /* 0x0000520000047ab9 */ /* 0x000fe20000000800 */
[----:B------:R-:W-:Y:S01]  /*0850*/  IMAD.IADD R3, R4, 0x1, -R3 ;  /* 0x0000000104037824 */ /* 0x000fe200078e0a03 */
[----:B0-----:R-:W-:Y:S01]  /*0860*/  ISETP.EQ.U32.AND P1, PT, R8, 0x1, PT ;  /* 0x000000010800780c */ /* 0x001fe20003f22070 */
[----:B------:R-:W-:-:S03]  /*0870*/  IMAD.SHL.U32 R5, R4, 0x4, RZ ;  /* 0x0000000404057824 */ /* 0x000fc600078e00ff */
[----:B------:R-:W-:Y:S02]  /*0880*/  ISETP.NE.AND P4, PT, R3, R0, PT ;  /* 0x000000000300720c */ /* 0x000fe40003f85270 */
[----:B------:R-:W-:-:S04]  /*0890*/  SHF.R.S32.HI R3, RZ, 0x1f, R2 ;  /* 0x0000001fff037819 */ /* 0x000fc80000011402 */
[----:B------:R-:W-:Y:S02]  /*08a0*/  LEA.HI R0, R3, R2, RZ, 0x2 ;  /* 0x0000000203007211 */ /* 0x000fe400078f10ff */
[----:B------:R-:W-:Y:S01]  /*08b0*/  LOP3.LUT R3, R4, 0xc, R5, 0x78, !PT ;  /* 0x0000000c04037812 */ /* 0x000fe200078e7805 */
[----:B-1----:R-:W-:Y:S01]  /*08c0*/  IMAD.MOV R4, RZ, RZ, -R7 ;  /* 0x000000ffff047224 */ /* 0x002fe200078e0a07 */
[----:B------:R-:W-:Y:S02]  /*08d0*/  LOP3.LUT R5, R0, 0xfffffffc, RZ, 0xc0, !PT ;  /* 0xfffffffc00057812 */ /* 0x000fe400078ec0ff */
[C---:B------:R-:W-:Y:S01]  /*08e0*/  ISETP.LT.U32.AND P0, PT, R3.reuse, 0x2, !P0 ;  /* 0x000000020300780c */ /* 0x040fe20004701070 */
[----:B------:R-:W-:Y:S01]  /*08f0*/  IMAD R9, R4, UR4, R13 ;  /* 0x0000000404097c24 */ /* 0x000fe2000f8e020d */
[----:B------:R-:W-:Y:S01]  /*0900*/  @P4 LEA.HI R0, R3, R3, RZ, 0x1 ;  /* 0x0000000303004211 */ /* 0x000fe200078f08ff */
[----:B------:R-:W-:Y:S01]  /*0910*/  IMAD.IADD R7, R2, 0x1, -R5 ;  /* 0x0000000102077824 */ /* 0x000fe200078e0a05 */
[----:B------:R-:W-:-:S02]  /*0920*/  SEL R5, RZ, 0x1, !P0 ;  /* 0x00000001ff057807 */ /* 0x000fc40004000000 */
[----:B------:R-:W-:Y:S02]  /*0930*/  @P4 SHF.R.S32.HI R0, RZ, 0x1, R0 ;  /* 0x00000001ff004819 */ /* 0x000fe40000011400 */
[----:B------:R-:W-:Y:S02]  /*0940*/  LOP3.LUT P2, RZ, R10, R7, RZ, 0xfc, !PT ;  /* 0x000000070aff7212 */ /* 0x000fe4000784fcff */
[----:B------:R-:W-:Y:S02]  /*0950*/  @P4 ISETP.NE.AND P5, PT, R0, R9, PT ;  /* 0x000000090000420c */ /* 0x000fe40003fa5270 */
[----:B------:R-:W-:Y:S02]  /*0960*/  SEL R4, RZ, 0x1, P2 ;  /* 0x00000001ff047807 */ /* 0x000fe40001000000 */
[----:B------:R-:W-:Y:S02]  /*0970*/  @P4 SEL R6, RZ, 0x1, P5 ;  /* 0x00000001ff064807 */ /* 0x000fe40002800000 */
[----:B------:R-:W-:-:S02]  /*0980*/  SEL R4, R4, 0x2, P3 ;  /* 0x0000000204047807 */ /* 0x000fc40001800000 */
[----:B------:R-:W-:Y:S01]  /*0990*/  LOP3.LUT R6, R6, R5, RZ, 0xc0, !PT ;  /* 0x0000000506067212 */ /* 0x000fe200078ec0ff */
[----:B------:R-:W-:Y:S06]  /*09a0*/  @!P1 BRA `(.L_x_4) ;  /* 0x0000000000089947 */ /* 0x000fec0003800000 */
[----:B------:R-:W-:Y:S01]  /*09b0*/  UCGABAR_ARV ;  /* 0x00000000000079c7 */ /* 0x000fe20008000000 */
[----:B------:R-:W-:Y:S05]  /*09c0*/  BRA `(.L_x_5) ;  /* 0x0000000000047947 */ /* 0x000fea0003800000 */
.L_x_4:
[----:B------:R-:W-:Y:S01]  /*09d0*/  NOP ;  /* 0x0000000000007918 */ /* 0x000fe20000000000 */
.L_x_5:
[----:B------:R-:W-:Y:S01]  /*09e0*/  ULDC.64 UR4, c[0x0][0x598] ;  /* 0x0001660000047ab9 */ /* 0x000fe20000000a00 */
[----:B------:R-:W-:Y:S01]  /*09f0*/  ULDC.64 UR12, c[0x0][0x208] ;  /* 0x00008200000c7ab9 */ /* 0x000fe20000000a00 */
[----:B------:R-:W-:-:S04]  /*0a00*/  ISETP.NE.U32.AND P0, PT, RZ, UR4, PT ;  /* 0x00000004ff007c0c */ /* 0x000fc8000bf05070 */
[----:B------:R-:W-:-:S13]  /*0a10*/  ISETP.NE.AND.EX P0, PT, RZ, UR5, PT, P0 ;  /* 0x00000005ff007c0c */ /* 0x000fda000bf05300 */
[----:B------:R-:W-:Y:S05]  /*0a20*/  @!P0 BRA `(.L_x_6) ;  /* 0x00000000001c8947 */ /* 0x000fea0003800000 */
[----:B------:R-:W0:Y:S02]  /*0a30*/  LDC.64 R8, c[0x0][0x598] ;  /* 0x00016600ff087b82 */ /* 0x000e240000000a00 */
[----:B0-----:R-:W2:Y:S02]  /*0a40*/  LDG.E.64 R8, desc[UR12][R8.64] ;  /* 0x0000000c08087981 */ /* 0x001ea4000c1e1b00 */
[----:B--2---:R-:W-:-:S04]  /*0a50*/  ISETP.NE.U32.AND P0, PT, R8, RZ, PT ;  /* 0x000000ff0800720c */ /* 0x004fc80003f05070 */
[----:B------:R-:W-:-:S13]  /*0a60*/  ISETP.NE.AND.EX P0, PT, R9, RZ, PT, P0 ;  /* 0x000000ff0900720c */ /* 0x000fda0003f05300 */
[----:B------:R-:W-:Y:S05]  /*0a70*/  @!P0 BRA `(.L_x_6) ;  /* 0x0000000000088947 */ /* 0x000fea0003800000 */
[----:B------:R0:W5:Y:S01]  /*0a80*/  LD.E R0, desc[UR12][R8.64] ;  /* 0x0000000c08007980 */ /* 0x000162000c101900 */
[----:B------:R-:W-:Y:S05]  /*0a90*/  BRA `(.L_x_7) ;  /* 0x0000000000207947 */ /* 0x000fea0003800000 */
.L_x_6:
[----:B------:R-:W-:Y:S02]  /*0aa0*/  ULDC.64 UR4, c[0x0][0x588] ;  /* 0x0001620000047ab9 */ /* 0x000fe40000000a00 */
[----:B------:R-:W-:-:S04]  /*0ab0*/  ISETP.NE.U32.AND P0, PT, RZ, UR4, PT ;  /* 0x00000004ff007c0c */ /* 0x000fc8000bf05070 */
[----:B------:R-:W-:-:S13]  /*0ac0*/  ISETP.NE.AND.EX P0, PT, RZ, UR5, PT, P0 ;  /* 0x00000005ff007c0c */ /* 0x000fda000bf05300 */
[----:B------:R-:W-:Y:S05]  /*0ad0*/  @!P0 BRA `(.L_x_8) ;  /* 0x00000000000c8947 */ /* 0x000fea0003800000 */
[----:B------:R-:W0:Y:S02]  /*0ae0*/  LDC.64 R8, c[0x0][0x588] ;  /* 0x00016200ff087b82 */ /* 0x000e240000000a00 */
[----:B0-----:R1:W5:Y:S01]  /*0af0*/  LDG.E R0, desc[UR12][R8.64] ;  /* 0x0000000c08007981 */ /* 0x001362000c1e1900 */
[----:B------:R-:W-:Y:S05]  /*0b00*/  BRA `(.L_x_7) ;  /* 0x0000000000047947 */ /* 0x000fea0003800000 */
.L_x_8:
[----:B------:R-:W2:Y:S02]  /*0b10*/  LDC R0, c[0x0][0x580] ;  /* 0x00016000ff007b82 */ /* 0x000ea40000000800 */
.L_x_7:
[----:B------:R-:W-:Y:S02]  /*0b20*/  ULDC.64 UR4, c[0x0][0x5a0] ;  /* 0x0001680000047ab9 */ /* 0x000fe40000000a00 */
[----:B------:R-:W-:-:S04]  /*0b30*/  ISETP.NE.U32.AND P0, PT, RZ, UR4, PT ;  /* 0x00000004ff007c0c */ /* 0x000fc8000bf05070 */
[----:B------:R-:W-:-:S13]  /*0b40*/  ISETP.NE.AND.EX P0, PT, RZ, UR5, PT, P0 ;  /* 0x00000005ff007c0c */ /* 0x000fda000bf05300 */
[----:B------:R-:W-:Y:S05]  /*0b50*/  @!P0 BRA `(.L_x_9) ;  /* 0x00000000001c8947 */ /* 0x000fea0003800000 */
[----:B01----:R-:W0:Y:S02]  /*0b60*/  LDC.64 R8, c[0x0][0x5a0] ;  /* 0x00016800ff087b82 */ /* 0x003e240000000a00 */
[----:B0-----:R-:W3:Y:S02]  /*0b70*/  LDG.E.64 R8, desc[UR12][R8.64] ;  /* 0x0000000c08087981 */ /* 0x001ee4000c1e1b00 */
[----:B---3--:R-:W-:-:S04]  /*0b80*/  ISETP.NE.U32.AND P0, PT, R8, RZ, PT ;  /* 0x000000ff0800720c */ /* 0x008fc80003f05070 */
[----:B------:R-:W-:-:S13]  /*0b90*/  ISETP.NE.AND.EX P0, PT, R9, RZ, PT, P0 ;  /* 0x000000ff0900720c */ /* 0x000fda0003f05300 */
[----:B------:R-:W-:Y:S05]  /*0ba0*/  @!P0 BRA `(.L_x_9) ;  /* 0x0000000000088947 */ /* 0x000fea0003800000 */
[----:B------:R0:W5:Y:S01]  /*0bb0*/  LD.E R2, desc[UR12][R8.64] ;  /* 0x0000000c08027980 */ /* 0x000162000c101900 */
[----:B------:R-:W-:Y:S05]  /*0bc0*/  BRA `(.L_x_10) ;  /* 0x0000000000207947 */ /* 0x000fea0003800000 */
.L_x_9:
[----:B------:R-:W-:Y:S02]  /*0bd0*/  ULDC.64 UR4, c[0x0][0x590] ;  /* 0x0001640000047ab9 */ /* 0x000fe40000000a00 */
[----:B------:R-:W-:-:S04]  /*0be0*/  ISETP.NE.U32.AND P0, PT, RZ, UR4, PT ;  /* 0x00000004ff007c0c */ /* 0x000fc8000bf05070 */
[----:B------:R-:W-:-:S13]  /*0bf0*/  ISETP.NE.AND.EX P0, PT, RZ, UR5, PT, P0 ;  /* 0x00000005ff007c0c */ /* 0x000fda000bf05300 */
[----:B------:R-:W-:Y:S05]  /*0c00*/  @!P0 BRA `(.L_x_11) ;  /* 0x00000000000c8947 */ /* 0x000fea0003800000 */
[----:B01----:R-:W0:Y:S02]  /*0c10*/  LDC.64 R8, c[0x0][0x590] ;  /* 0x00016400ff087b82 */ /* 0x003e240000000a00 */
[----:B0-----:R1:W5:Y:S01]  /*0c20*/  LDG.E R2, desc[UR12][R8.64] ;  /* 0x0000000c08027981 */ /* 0x001362000c1e1900 */
[----:B------:R-:W-:Y:S05]  /*0c30*/  BRA `(.L_x_10) ;  /* 0x0000000000047947 */ /* 0x000fea0003800000 */
.L_x_11:
[----:B------:R-:W3:Y:S02]  /*0c40*/  LDC R2, c[0x0][0x584] ;  /* 0x00016100ff027b82 */ /* 0x000ee40000000800 */
.L_x_10:
[----:B------:R-:W4:Y:S08]  /*0c50*/  LDC R5, c[0x0][0x3c4] ;  /* 0x0000f100ff057b82 */ /* 0x000f300000000800 */
[----:B------:R-:W2:Y:S01]  /*0c60*/  LDC.64 R16, c[0x0][0x3c8] ;  /* 0x0000f200ff107b82 */ /* 0x000ea20000000a00 */
[----:B----4-:R-:W-:-:S05]  /*0c70*/  VIADD R5, R5, 0x1f ;  /* 0x0000001f05057836 */ /* 0x010fca0000000000 */
[----:B01----:R-:W-:-:S04]  /*0c80*/  SHF.R.S32.HI R8, RZ, 0x1f, R5 ;  /* 0x0000001fff087819 */ /* 0x003fc80000011405 */
[----:B------:R-:W-:-:S04]  /*0c90*/  LEA.HI R8, R8, R5, RZ, 0x5 ;  /* 0x0000000508087211 */ /* 0x000fc800078f28ff */
[----:B------:R-:W-:-:S05]  /*0ca0*/  SHF.R.S32.HI R9, RZ, 0x5, R8 ;  /* 0x00000005ff097819 */ /* 0x000fca0000011408 */
[----:B--2---:R-:W-:-:S04]  /*0cb0*/  IMAD R8, R9, R16, RZ ;  /* 0x0000001009087224 */ /* 0x004fc800078e02ff */
[----:B------:R-:W-:Y:S01]  /*0cc0*/  IMAD R5, R8, R17, RZ ;  /* 0x0000001108057224 */ /* 0x000fe200078e02ff */
[----:B------:R-:W-:Y:S06]  /*0cd0*/  @!P1 BRA `(.L_x_12) ;  /* 0x00000000000c9947 */ /* 0x000fec0003800000 */
[----:B------:R-:W-:Y:S01]  /*0ce0*/  UCGABAR_WAIT ;  /* 0x0000000000007dc7 */ /* 0x000fe20008000000 */
[----:B------:R-:W-:Y:S01]  /*0cf0*/  CCTL.IVALL ;  /* 0x00000000ff00798f */ /* 0x000fe20002000000 */
[----:B------:R-:W-:Y:S05]  /*0d00*/  BRA `(.L_x_13) ;  /* 0x0000000000047947 */ /* 0x000fea0003800000 */
.L_x_12:
[----:B------:R-:W-:Y:S06]  /*0d10*/  BAR.SYNC.DEFER_BLOCKING 0x0 ;  /* 0x0000000000007b1d */ /* 0x000fec0000010000 */
.L_x_13:
[----:B------:R-:W-:-:S13]  /*0d20*/  ISETP.NE.AND P0, PT, R10, RZ, PT ;  /* 0x000000ff0a00720c */ /* 0x000fda0003f05270 */
[----:B------:R-:W-:Y:S05]  /*0d30*/  @!P0 BRA `(.L_x_14) ;  /* 0x00000098002c8947 */ /* 0x000fea0003800000 */
[----:B------:R-:W-:-:S13]  /*0d40*/  ISETP.NE.AND P0, PT, R10, 0x1, PT ;  /* 0x000000010a00780c */ /* 0x000fda0003f05270 */
[----:B------:R-:W-:Y:S05]  /*0d50*/  @P0 EXIT ;  /* 0x000000000000094d */ /* 0x000fea0003800000 */
[----:B------:R-:W-:Y:S01]  /*0d60*/  ISETP.GE.AND P0, PT, R5, 0x1, PT ;  /* 0x000000010500780c */ /* 0x000fe20003f06270 */
[----:B------:R-:W-:Y:S01]  /*0d70*/  UMOV UR4, URZ ;  /* 0x0000003f00047c82 */ /* 0x000fe20008000000 */
[----:B------:R-:W-:Y:S02]  /*0d80*/  CS2R R86, SRZ ;  /* 0x0000000000567805 */ /* 0x000fe4000001ff00 */
[----:B------:R-:W-:Y:S02]  /*0d90*/  CS2R R88, SRZ ;  /* 0x0000000000587805 */ /* 0x000fe4000001ff00 */
[----:B------:R-:W-:Y:S02]  /*0da0*/  CS2R R90, SRZ ;  /* 0x00000000005a7805 */ /* 0x000fe4000001ff00 */
[----:B------:R-:W-:Y:S02]  /*0db0*/  CS2R R92, SRZ ;  /* 0x00000000005c7805 */ /* 0x000fe4000001ff00 */
[----:B------:R-:W-:-:S02]  /*0dc0*/  CS2R R94, SRZ ;  /* 0x00000000005e7805 */ /* 0x000fc4000001ff00 */
[----:B------:R-:W-:Y:S02]  /*0dd0*/  CS2R R96, SRZ ;  /* 0x0000000000607805 */ /* 0x000fe4000001ff00 */
        /* <DEDUP_REMOVED lines=57> */
[----:B------:R-:W-:Y:S01]  /*1170*/  CS2R R84, SRZ ;  /* 0x0000000000547805 */ /* 0x000fe2000001ff00 */
[----:B------:R-:W-:Y:S06]  /*1180*/  @!P0 BRA `(.L_x_15) ;  /* 0x0000000000708947 */ /* 0x000fec0003800000 */
[----:B------:R-:W-:-:S04]  /*1190*/  LOP3.LUT R7, R4, 0x1, RZ, 0xfc, !PT ;  /* 0x0000000104077812 */ /* 0x000fc800078efcff */
[----:B------:R-:W-:-:S13]  /*11a0*/  ISETP.NE.AND P1, PT, R7, 0x3, PT ;  /* 0x000000030700780c */ /* 0x000fda0003f25270 */
[----:B------:R-:W-:Y:S05]  /*11b0*/  @!P1 BRA `(.L_x_16) ;  /* 0x0000000000049947 */ /* 0x000fea0003800000 */
[----:B------:R-:W-:Y:S01]  /*11c0*/  BPT.TRAP 0x1 ;  /* 0x000000040000795c */ /* 0x000fe20000300000 */
.L_x_16:
[----:B------:R-:W0:Y:S01]  /*11d0*/  S2UR UR5, SR_CgaCtaId ;  /* 0x00000000000579c3 */ /* 0x000e220000008800 */
[----:B------:R-:W-:Y:S01]  /*11e0*/  SHF.L.U32 R7, RZ, 0x1f, RZ ;  /* 0x0000001fff077819 */ /* 0x000fe200000006ff */
[----:B------:R-:W-:Y:S02]  /*11f0*/  UMOV UR4, 0x400 ;  /* 0x0000040000047882 */ /* 0x000fe40000000000 */
[----:B0-----:R-:W-:-:S12]  /*1200*/  ULEA UR4, UR5, UR4, 0x18 ;  /* 0x0000000405047291 */ /* 0x001fd8000f8ec03f */
.L_x_17:
[----:B0-----:R-:W-:-:S04]  /*1210*/  IMAD.U32 R8, RZ, RZ, UR4 ;  /* 0x00000004ff087e24 */ /* 0x001fc8000f8e00ff */
[----:B------:R0:W1:Y:S03]  /*1220*/  SYNCS.PHASECHK.TRANS64.TRYWAIT P1, [R8+URZ+0x38000], R7 ;  /* 0x03800007080075a7 */ /* 0x000066000802017f */
[----:B-1----:R-:W-:Y:S05]  /*1230*/  @!P1 NANOSLEEP.SYNCS 0x989680 ;  /* 0x009896800000995d */ /* 0x002fea0003900000 */
[----:B------:R-:W1:Y:S02]  /*1240*/  @!P1 SYNCS.PHASECHK.TRANS64 P1, [R8+URZ+0x38000], R7 ;  /* 0x03800007080095a7 */ /* 0x000e64000802007f */
[----:B-1----:R-:W-:Y:S05]  /*1250*/  @!P1 BRA `(.L_x_17) ;  /* 0xfffffffc00ec9947 */ /* 0x002fea000383ffff */
[----:B------:R-:W-:Y:S01]  /*1260*/  UIADD3 UR5, UR4, 0x1c000, URZ ;  /* 0x0001c00004057890 */ /* 0x000fe2000fffe03f */
[----:B------:R-:W-:Y:S01]  /*1270*/  WARPGROUP.ARRIVE ;  /* 0x00000000000079c5 */ /* 0x000fe20000000000 */
[----:B------:R-:W-:Y:S02]  /*1280*/  USHF.R.U32.HI UR4, URZ, 0x4, UR4 ;  /* 0x000000043f047899 */ /* 0x000fe40008011604 */
[----:B------:R-:W-:Y:S02]  /*1290*/  USHF.R.U32.HI UR5, URZ, 0x4, UR5 ;  /* 0x000000043f057899 */ /* 0x000fe40008011605 */
[----:B------:R-:W-:Y:S02]  /*12a0*/  ULOP3.LUT UR4, UR4, 0x3fff, URZ, 0xc0, !UPT ;  /* 0x00003fff04047892 */ /* 0x000fe4000f8ec03f */
[----:B------:R-:W-:Y:S02]  /*12b0*/  ULOP3.LUT UR5, UR5, 0x3fff, URZ, 0xc0, !UPT ;  /* 0x00003fff05057892 */ /* 0x000fe4000f8ec03f */
[----:B------:R-:W-:-:S02]  /*12c0*/  ULOP3.LUT UR4, UR4, 0x10000, URZ, 0xfc, !UPT ;  /* 0x0001000004047892 */ /* 0x000fc4000f8efc3f */
[----:B------:R-:W-:Y:S01]  /*12d0*/  ULOP3.LUT UR6, UR5, 0x10000, URZ, 0xfc, !UPT ;  /* 0x0001000005067892 */ /* 0x000fe2000f8efc3f */
[----:B------:R-:W-:Y:S02]  /*12e0*/  UMOV UR7, 0xc0000010 ;  /* 0xc000001000077882 */ /* 0x000fe40000000000 */
[----:B------:R-:W-:-:S06]  /*12f0*/  UMOV UR5, 0xc0000010 ;  /* 0xc000001000057882 */ /* 0x000fcc0000000000 */
[----:B------:R-:W-:Y:S01]  /*1300*/  QGMMA.64x128x32.F32.E4M3.E4M3 R88, gdesc[UR4], RZ, !UPT ;  /* 0x01e00000045879f3 */ /* 0x000fe2000c7008ff */
[----:B------:R-:W-:Y:S01]  /*1310*/  UIADD3 UR4, UR4, 0x80, URZ ;  /* 0x0000008004047890 */ /* 0x000fe2000fffe03f */
[----:B------:R-:W-:-:S10]  /*1320*/  UMOV UR5, 0xc0000010 ;  /* 0xc000001000057882 */ /* 0x000fd40000000000 */
[----:B------:R-:W-:Y:S01]  /*1330*/  QGMMA.64x128x32.F32.E4M3.E4M3 R24, gdesc[UR4], RZ, !UPT, gsb0 ;  /* 0x01e00000041879f3 */ /* 0x000fe2000c0008ff */
[----:B------:R-:W-:-:S05]  /*1340*/  UMOV UR4, 0x1 ;  /* 0x0000000100047882 */ /* 0x000fca0000000000 */
.L_x_15:
[----:B0-----:R-:W-:-:S05]  /*1350*/  VIMNMX R8, R5, 0x1, PT ;  /* 0x0000000105087848 */ /* 0x001fca0003fe0100 */
[----:B------:R-:W-:-:S05]  /*1360*/  IMAD.IADD R7, R5, 0x1, -R8 ;  /* 0x0000000105077824 */ /* 0x000fca00078e0a08 */
[----:B------:R-:W-:-:S13]  /*1370*/  ISETP.GE.AND P1, PT, R7, 0x1, PT ;  /* 0x000000010700780c */ /* 0x000fda0003f26270 */
[----:B------:R-:W-:Y:S05]  /*1380*/  @!P1 BRA `(.L_x_18) ;  /* 0x0000000000e49947 */ /* 0x000fea0003800000 */
[----:B------:R-:W0:Y:S01]  /*1390*/  S2UR UR6, SR_CgaCtaId ;  /* 0x00000000000679c3 */ /* 0x000e220000008800 */
[----:B------:R-:W-:Y:S01]  /*13a0*/  UMOV UR5, 0x400 ;  /* 0x0000040000057882 */ /* 0x000fe20000000000 */
[----:B------:R-:W-:Y:S01]  /*13b0*/  LOP3.LUT R12, R4, 0x1, RZ, 0xfc, !PT ;  /* 0x00000001040c7812 */ /* 0x000fe200078efcff */
[----:B------:R-:W-:Y:S01]  /*13c0*/  IMAD.MOV.U32 R11, RZ, RZ, RZ ;  /* 0x000000ffff0b7224 */ /* 0x000fe200078e00ff */
[----:B------:R-:W-:Y:S01]  /*13d0*/  UISETP.NE.U32.AND UP0, UPT, UR4, URZ, UPT ;  /* 0x0000003f0400728c */ /* 0x000fe2000bf05070 */
[----:B------:R-:W-:Y:S02]  /*13e0*/  IMAD.MOV.U32 R5, RZ, RZ, R7 ;  /* 0x000000ffff057224 */ /* 0x000fe400078e0007 */
[----:B------:R-:W-:Y:S01]  /*13f0*/  IMAD.MOV.U32 R8, RZ, RZ, RZ ;  /* 0x000000ffff087224 */ /* 0x000fe200078e00ff */
[----:B0-----:R-:W-:-:S04]  /*1400*/  ULEA UR5, UR6, UR5, 0x18 ;  /* 0x0000000506057291 */ /* 0x001fc8000f8ec03f */
[----:B------:R-:W-:Y:S02]  /*1410*/  UIADD3 UR6, UR5, 0x1c000, URZ ;  /* 0x0001c00005067890 */ /* 0x000fe4000fffe03f */
[----:B------:R-:W-:Y:S02]  /*1420*/  USHF.R.U32.HI UR7, URZ, 0x4, UR5 ;  /* 0x000000043f077899 */ /* 0x000fe40008011605 */
[----:B------:R-:W-:Y:S02]  /*1430*/  USHF.R.U32.HI UR6, URZ, 0x4, UR6 ;  /* 0x000000043f067899 */ /* 0x000fe40008011606 */
[----:B------:R-:W-:Y:S02]  /*1440*/  ULOP3.LUT UR7, UR7, 0x3fff, URZ, 0xc0, !UPT ;  /* 0x00003fff07077892 */ /* 0x000fe4000f8ec03f */
[----:B------:R-:W-:Y:S02]  /*1450*/  ULOP3.LUT UR6, UR6, 0x3fff, URZ, 0xc0, !UPT ;  /* 0x00003fff06067892 */ /* 0x000fe4000f8ec03f */
[----:B------:R-:W-:-:S02]  /*1460*/  ULOP3.LUT UR7, UR7, 0x10000, URZ, 0xfc, !UPT ;  /* 0x0001000007077892 */ /* 0x000fc4000f8efc3f */
[----:B------:R-:W-:-:S12]  /*1470*/  ULOP3.LUT UR6, UR6, 0x10000, URZ, 0xfc, !UPT ;  /* 0x0001000006067892 */ /* 0x000fd8000f8efc3f */
.L_x_23:
[----:B------:R-:W-:-:S13]  /*1480*/  ISETP.NE.AND P2, PT, R12, 0x3, PT ;  /* 0x000000030c00780c */ /* 0x000fda0003f45270 */
[----:B------:R-:W-:Y:S05]  /*1490*/  @!P2 BRA `(.L_x_19) ;  /* 0x000000000004a947 */ /* 0x000fea0003800000 */
[----:B------:R-:W-:Y:S01]  /*14a0*/  BPT.TRAP 0x1 ;  /* 0x000000040000795c */ /* 0x000fe20000300000 */
.L_x_19:
[----:B------:R-:W-:Y:S01]  /*14b0*/  SHF.L.U32 R9, R11, 0x1f, RZ ;  /* 0x0000001f0b097819 */ /* 0x000fe200000006ff */
[----:B------:R-:W-:-:S12]  /*14c0*/  ULEA UR8, UR4, UR5, 0x3 ;  /* 0x0000000504087291 */ /* 0x000fd8000f8e183f */
.L_x_20:
[----:B0-----:R-:W-:-:S04]  /*14d0*/  IMAD.U32 R10, RZ, RZ, UR8 ;  /* 0x00000008ff0a7e24 */ /* 0x001fc8000f8e00ff */
[----:B------:R0:W1:Y:S03]  /*14e0*/  SYNCS.PHASECHK.TRANS64.TRYWAIT P1, [R10+URZ+0x38000], R9 ;  /* 0x038000090a0075a7 */ /* 0x000066000802017f */
[----:B-1----:R-:W-:Y:S05]  /*14f0*/  @!P1 NANOSLEEP.SYNCS 0x989680 ;  /* 0x009896800000995d */ /* 0x002fea0003900000 */
[----:B------:R-:W1:Y:S02]  /*1500*/  @!P1 SYNCS.PHASECHK.TRANS64 P1, [R10+URZ+0x38000], R9 ;  /* 0x038000090a0095a7 */ /* 0x000e64000802007f */
[----:B-1----:R-:W-:Y:S05]  /*1510*/  @!P1 BRA `(.L_x_20) ;  /* 0xfffffffc00ec9947 */ /* 0x002fea000383ffff */
[----:B------:R-:W-:Y:S01]  /*1520*/  ULEA UR8, UR4, UR7, 0x8 ;  /* 0x0000000704087291 */ /* 0x000fe2000f8e403f */
[----:B------:R-:W-:Y:S01]  /*1530*/  WARPGROUP.ARRIVE ;  /* 0x00000000000079c5 */ /* 0x000fe20000000000 */
[----:B------:R-:W-:Y:S01]  /*1540*/  ULEA UR10, UR4, UR6, 0x8 ;  /* 0x00000006040a7291 */ /* 0x000fe2000f8e403f */
[----:B------:R-:W-:Y:S01]  /*1550*/  UMOV UR9, 0xc0000010 ;  /* 0xc000001000097882 */ /* 0x000fe20000000000 */
[----:B------:R-:W-:-:S07]  /*1560*/  UMOV UR11, 0xc0000010 ;  /* 0xc0000010000b7882 */ /* 0x000fce0000000000 */
[----:B------:R-:W-:Y:S01]  /*1570*/  QGMMA.64x128x32.F32.E4M3.E4M3 R88, gdesc[UR8], R88, UP0 ;  /* 0x01e00000085879f3 */ /* 0x000fe2000bf00858 */
[----:B------:R-:W-:Y:S01]  /*1580*/  UIADD3 UR8, UR8, 0x80, URZ ;  /* 0x0000008008087890 */ /* 0x000fe2000fffe03f */
[----:B------:R-:W-:-:S10]  /*1590*/  UMOV UR9, 0xc0000010 ;  /* 0xc000001000097882 */ /* 0x000fd40000000000 */
[----:B------:R-:W-:Y:S03]  /*15a0*/  QGMMA.64x128x32.F32.E4M3.E4M3 R24, gdesc[UR8], R24, UP0, gsb0 ;  /* 0x01e00000081879f3 */ /* 0x000fe6000b800818 */
[----:B------:R-:W-:Y:S02]  /*15b0*/  WARPGROUP.DEPBAR.LE gsb0, 0x1 ;  /* 0x00008000000079c5 */ /* 0x000fe40000010100 */
[----:B------:R-:W-:Y:S05]  /*15c0*/  @!P2 BRA `(.L_x_21) ;  /* 0x000000000004a947 */ /* 0x000fea0003800000 */
[----:B------:R-:W-:Y:S01]  /*15d0*/  BPT.TRAP 0x1 ;  /* 0x000000040000795c */ /* 0x000fe20000300000 */
.L_x_21:
[----:B------:R-:W-:-:S13]  /*15e0*/  ISETP.NE.AND P1, PT, R6, RZ, PT ;  /* 0x000000ff0600720c */ /* 0x000fda0003f25270 */
[----:B0-----:R-:W-:-:S05]  /*15f0*/  @P1 LEA R9, R8, UR5, 0x3 ;  /* 0x0000000508091c11 */ /* 0x001fca000f8e18ff */
[----:B------:R-:W-:-:S05]  /*1600*/  @P1 VIADD R10, R9, 0x380e0 ;  /* 0x000380e0090a1836 */ /* 0x000fca0000000000 */
[----:B------:R-:W-:-:S04]  /*1610*/  @P1 PRMT R10, R3, 0x654, R10 ;  /* 0x00000654030a1816 */ /* 0x000fc8000000000a */
[----:B------:R0:W-:Y:S01]  /*1620*/  @P1 SYNCS.ARRIVE.TRANS64.RED.A1T0 RZ, [R10+URZ], RZ ;  /* 0x000000ff0aff19a7 */ /* 0x0001e2000810043f */
[----:B------:R-:W-:-:S13]  /*1630*/  ISETP.GT.U32.AND P1, PT, R4, 0x1, PT ;  /* 0x000000010400780c */ /* 0x000fda0003f24070 */
[----:B0-----:R-:W-:Y:S05]  /*1640*/  @P1 BRA `(.L_x_22) ;  /* 0x0000000000041947 */ /* 0x001fea0003800000 */
[----:B------:R-:W-:Y:S01]  /*1650*/  BPT.TRAP 0x1 ;  /* 0x000000040000795c */ /* 0x000fe20000300000 */
.L_x_22:
[----:B------:R-:W-:Y:S01]  /*1660*/  UIADD3 UR4, UR4, 0x1, URZ ;  /* 0x0000000104047890 */ /* 0x000fe2000fffe03f */
[C---:B------:R-:W-:Y:S01]  /*1670*/  ISETP.GT.AND P2, PT, R5.reuse, 0x1, PT ;  /* 0x000000010500780c */ /* 0x040fe20003f44270 */
[----:B------:R-:W-:Y:S02]  /*1680*/  VIADD R8, R8, 0x1 ;  /* 0x0000000108087836 */ /* 0x000fe40000000000 */
[----:B------:R-:W-:Y:S01]  /*1690*/  UISETP.NE.AND UP0, UPT, UR4, 0x1c, UPT ;  /* 0x0000001c0400788c */ /* 0x000fe2000bf05270 */
[----:B------:R-:W-:Y:S02]  /*16a0*/  VIADD R5, R5, 0xffffffff ;  /* 0xffffffff05057836 */ /* 0x000fe40000000000 */
[C---:B------:R-:W-:Y:S01]  /*16b0*/  ISETP.NE.AND P1, PT, R8.reuse, 0x1c, PT ;  /* 0x0000001c0800780c */ /* 0x040fe20003f25270 */
[----:B------:R-:W-:Y:S02]  /*16c0*/  USEL UR8, URZ, 0x1, UP0 ;  /* 0x000000013f087887 */ /* 0x000fe40008000000 */
[----:B------:R-:W-:Y:S01]  /*16d0*/  USEL UR4, UR4, URZ, UP0 ;  /* 0x0000003f04047287 */ /* 0x000fe20008000000 */
[----:B------:R-:W-:Y:S01]  /*16e0*/  SEL R8, R8, RZ, P1 ;  /* 0x000000ff08087207 */ /* 0x000fe20000800000 */
[----:B------:R-:W-:-:S02]  /*16f0*/  UPLOP3.LUT UP0, UPT, UPT, UPT, UPT, 0x80, 0x0 ;  /* 0x000000000000789c */ /* 0x000fc40003f0f070 */
[----:B------:R-:W-:Y:S01]  /*1700*/  LOP3.LUT R11, R11, UR8, RZ, 0x3c, !PT ;  /* 0x000000080b0b7c12 */ /* 0x000fe2000f8e3cff */
[----:B------:R-:W-:Y:S08]  /*1710*/  @P2 BRA `(.L_x_23) ;  /* 0xfffffffc00582947 */ /* 0x000ff0000383ffff */
.L_x_18:
[----:B------:R-:W-:Y:S02]  /*1720*/  WARPGROUP.DEPBAR.LE gsb0, 0x0 ;  /* 0x00008000000079c5 */ /* 0x000fe40000010000 */
[----:B------:R-:W-:Y:S05]  /*1730*/  @!P0 BRA `(.L_x_24) ;  /* 0x0000000000548947 */ /* 0x000fea0003800000 */
[----:B------:R-:W-:-:S04]  /*1740*/  LOP3.LUT R5, R4, 0x1, RZ, 0xfc, !PT ;  /* 0x0000000104057812 */ /* 0x000fc800078efcff */
[----:B------:R-:W-:-:S13]  /*1750*/  ISETP.NE.AND P0, PT, R5, 0x3, PT ;  /* 0x000000030500780c */ /* 0x000fda0003f05270 */
[----:B------:R-:W-:Y:S05]  /*1760*/  @!P0 BRA `(.L_x_25) ;  /* 0x0000000000048947 */ /* 0x000fea0003800000 */
[----:B------:R-:W-:Y:S01]  /*1770*/  BPT.TRAP 0x1 ;  /* 0x000000040000795c */ /* 0x000fe20000300000 */
.L_x_25:
[----:B------:R-:W-:Y:S01]  /*1780*/  ISETP.NE.AND P0, PT, R6, RZ, PT ;  /* 0x000000ff0600720c */ /* 0x000fe20003f05270 */
[----:B------:R-:W-:Y:S01]  /*1790*/  BSSY B0, `(.L_x_26) ;  /* 0x000000d000007945 */ /* 0x000fe20003800000 */
[----:B------:R-:W-:-:S11]  /*17a0*/  ISETP.GT.U32.AND P1, PT, R4, 0x1, PT ;  /* 0x000000010400780c */ /* 0x000fd60003f24070 */
[----:B------:R-:W-:Y:S05]  /*17b0*/  @!P0 BRA `(.L_x_27) ;  /* 0x0000000000288947 */ /* 0x000fea0003800000 */
[----:B------:R-:W0:Y:S01]  /*17c0*/  S2R R9, SR_CgaCtaId ;  /* 0x0000000000097919 */ /* 0x000e220000008800 */
[----:B------:R-:W-:Y:S02]  /*17d0*/  SHF.R.U32.HI R4, RZ, 0x2, R7 ;  /* 0x00000002ff047819 */ /* 0x000fe40000011607 */
[----:B------:R-:W-:-:S03]  /*17e0*/  MOV R6, 0x400 ;  /* 0x0000040000067802 */ /* 0x000fc60000000f00 */
[----:B------:R-:W-:-:S04]  /*17f0*/  IMAD.WIDE.U32 R4, R4, 0x24924925, RZ ;  /* 0x2492492504047825 */ /* 0x000fc800078e00ff */
[----:B------:R-:W-:Y:S01]  /*1800*/  IMAD R4, R5, -0x1c, R7 ;  /* 0xffffffe405047824 */ /* 0x000fe200078e0207 */
[----:B0-----:R-:W-:-:S05]  /*1810*/  LEA R9, R9, R6, 0x18 ;  /* 0x0000000609097211 */ /* 0x001fca00078ec0ff */
[----:B------:R-:W-:-:S04]  /*1820*/  IMAD R4, R4, 0x8, R9 ;  /* 0x0000000804047824 */ /* 0x000fc800078e0209 */
[----:B------:R-:W-:-:S05]  /*1830*/  VIADD R4, R4, 0x380e0 ;  /* 0x000380e004047836 */ /* 0x000fca0000000000 */
[----:B------:R-:W-:-:S04]  /*1840*/  PRMT R4, R3, 0x654, R4 ;  /* 0x0000065403047816 */ /* 0x000fc80000000004 */
[----:B------:R0:W-:Y:S03]  /*1850*/  SYNCS.ARRIVE.TRANS64.RED.A1T0 RZ, [R4+URZ], RZ ;  /* 0x000000ff04ff79a7 */ /* 0x0001e6000810043f */
.L_x_27:
[----:B------:R-:W-:Y:S05]  /*1860*/  BSYNC B0 ;  /* 0x0000000000007941 */ /* 0x000fea0003800000 */
.L_x_26:
[----:B------:R-:W-:Y:S05]  /*1870*/  @P1 BRA `(.L_x_24) ;  /* 0x0000000000041947 */ /* 0x000fea0003800000 */
[----:B------:R-:W-:Y:S01]  /*1880*/  BPT.TRAP 0x1 ;  /* 0x000000040000795c */ /* 0x000fe20000300000 */
.L_x_24:
[----:B------:R-:W0:Y:S01]  /*1890*/  S2R R3, SR_TID.X ;  /* 0x0000000000037919 */ /* 0x000e220000002100 */
[----:B------:R-:W-:Y:S01]  /*18a0*/  ULDC.64 UR4, c[0x0][0x280] ;  /* 0x0000a00000047ab9 */ /* 0x000fe20000000a00 */
[----:B------:R-:W1:Y:S01]  /*18b0*/  S2R R5, SR_CTAID.Y ;  /* 0x0000000000057919 */ /* 0x000e620000002600 */
[----:B------:R-:W2:Y:S01]  /*18c0*/  S2R R11, SR_CTAID.X ;  /* 0x00000000000b7919 */ /* 0x000ea20000002500 */
[----:B0-----:R-:W-:-:S04]  /*18d0*/  SHF.R.S32.HI R4, RZ, 0x1f, R3 ;  /* 0x0000001fff047819 */ /* 0x001fc80000011403 */
[----:B------:R-:W-:-:S04]  /*18e0*/  LEA.HI R4, R4, R3, RZ, 0x7 ;  /* 0x0000000304047211 */ /* 0x000fc800078f38ff */
[----:B------:R-:W-:Y:S01]  /*18f0*/  LOP3.LUT R4, R4, 0xffffff80, RZ, 0xc0, !PT ;  /* 0xffffff8004047812 */ /* 0x000fe200078ec0ff */
[----:B--2---:R-:W-:-:S04]  /*1900*/  IMAD.SHL.U32 R12, R11, 0x80, RZ ;  /* 0x000000800b0c7824 */ /* 0x004fc800078e00ff */
[----:B------:R-:W-:Y:S02]  /*1910*/  IMAD.IADD R7, R3, 0x1, -R4 ;  /* 0x0000000103077824 */ /* 0x000fe400078e0a04 */
[----:B-1----:R-:W-:-:S03]  /*1920*/  IMAD.SHL.U32 R3, R5, 0x80, RZ ;  /* 0x0000008005037824 */ /* 0x002fc600078e00ff */
[----:B------:R-:W-:Y:S02]  /*1930*/  SHF.R.S32.HI R6, RZ, 0x1f, R7 ;  /* 0x0000001fff067819 */ /* 0x000fe40000011407 */
[----:B------:R-:W-:Y:S02]  /*1940*/  ISETP.GE.AND P0, PT, R3, UR5, PT ;  /* 0x0000000503007c0c */ /* 0x000fe4000bf06270 */
[----:B------:R-:W-:Y:S02]  /*1950*/  LEA.HI R4, R6, R7, RZ, 0x2 ;  /* 0x0000000706047211 */ /* 0x000fe400078f10ff */
[----:B------:R-:W-:Y:S02]  /*1960*/  ISETP.GE.OR P0, PT, R12, UR4, P0 ;  /* 0x000000040c007c0c */ /* 0x000fe40008706670 */
[--C-:B------:R-:W-:Y:S02]  /*1970*/  SHF.R.S32.HI R16, RZ, 0x2, R4.reuse ;  /* 0x00000002ff107819 */ /* 0x100fe40000011404 */
[----:B------:R-:W-:-:S04]  /*1980*/  SHF.R.S32.HI R5, RZ, 0x1f, R4 ;  /* 0x0000001fff057819 */ /* 0x000fc80000011404 */
[----:B------:R-:W-:-:S05]  /*1990*/  LEA.HI R5, R5, R16, RZ, 0x3 ;  /* 0x0000001005057211 */ /* 0x000fca00078f18ff */
[----:B------:R-:W-:Y:S05]  /*19a0*/  @P0 EXIT ;  /* 0x000000000000094d */ /* 0x000fea0003800000 */
[----:B------:R-:W-:Y:S01]  /*19b0*/  LOP3.LUT R5, R5, 0xfffffff8, RZ, 0xc0, !PT ;  /* 0xfffffff805057812 */ /* 0x000fe200078ec0ff */
[----:B------:R-:W0:Y:S01]  /*19c0*/  LDC.64 R8, c[0x0][0x5d0] ;  /* 0x00017400ff087b82 */ /* 0x000e220000000a00 */
[----:B------:R-:W-:-:S03]  /*19d0*/  LOP3.LUT R4, R4, 0x7ffffffc, RZ, 0xc0, !PT ;  /* 0x7ffffffc04047812 */ /* 0x000fc600078ec0ff */
[----:B------:R-:W-:Y:S01]  /*19e0*/  IMAD.IADD R16, R16, 0x1, -R5 ;  /* 0x0000000110107824 */ /* 0x000fe200078e0a05 */
[----:B------:R-:W-:Y:S01]  /*19f0*/  LEA.HI R5, R6, R7, RZ, 0x5 ;  /* 0x0000000706057211 */ /* 0x000fe200078f28ff */
[----:B------:R-:W-:-:S03]  /*1a00*/  IMAD.IADD R4, R7, 0x1, -R4 ;  /* 0x0000000107047824 */ /* 0x000fc600078e0a04 */
[--C-:B------:R-:W-:Y:S01]  /*1a10*/  SHF.R.S32.HI R17, RZ, 0x1f, R16.reuse ;  /* 0x0000001fff117819 */ /* 0x100fe20000011410 */
[----:B------:R-:W-:Y:S02]  /*1a20*/  IMAD.SHL.U32 R10, R4, 0x2, RZ ;  /* 0x00000002040a7824 */ /* 0x000fe400078e00ff */
[----:B------:R-:W-:Y:S01]  /*1a30*/  IMAD.WIDE R6, R11, 0x80, R16 ;  /* 0x000000800b067825 */ /* 0x000fe200078e0210 */
[----:B------:R-:W-:Y:S02]  /*1a40*/  SHF.R.S32.HI R11, RZ, 0x5, R5 ;  /* 0x00000005ff0b7819 */ /* 0x000fe40000011405 */
[----:B------:R-:W-:Y:S02]  /*1a50*/  SHF.R.S32.HI R14, RZ, 0x1f, R10 ;  /* 0x0000001fff0e7819 */ /* 0x000fe4000001140a */
[----:B------:R-:W-:Y:S01]  /*1a60*/  IADD3 R4, P0, R3, R10, RZ ;  /* 0x0000000a03047210 */ /* 0x000fe20007f1e0ff */
[----:B------:R-:W-:-:S03]  /*1a70*/  IMAD.WIDE R6, R11, 0x10, R6 ;  /* 0x000000100b067825 */ /* 0x000fc600078e0206 */
[----:B------:R-:W-:Y:S01]  /*1a80*/  LEA.HI.X.SX32 R5, R3, R14, 0x1, P0 ;  /* 0x0000000e03057211 */ /* 0x000fe200000f0eff */
[-C--:B0-----:R-:W-:Y:S01]  /*1a90*/  IMAD R14, R7, R8.reuse, RZ ;  /* 0x00000008070e7224 */ /* 0x081fe200078e02ff */
[----:B------:R-:W-:Y:S01]  /*1aa0*/  IADD3 R3, -R10, UR5, -R3 ;  /* 0x000000050a037c10 */ /* 0x000fe2000fffe903 */
[----:B------:R-:W-:Y:S01]  /*1ab0*/  IMAD R11, R11, -0x10, -R12 ;  /* 0xfffffff00b0b7824 */ /* 0x000fe200078e0a0c */
[----:B------:R-:W-:Y:S01]  /*1ac0*/  SHF.L.U64.HI R18, R8, 0x3, R9 ;  /* 0x0000000308127819 */ /* 0x000fe20000010209 */
[----:B------:R-:W-:-:S03]  /*1ad0*/  IMAD.WIDE.U32 R12, R6, R8, R4 ;  /* 0x00000008060c7225 */ /* 0x000fc600078e0004 */
[----:B------:R-:W-:Y:S01]  /*1ae0*/  IADD3 R16, R11, UR4, -R16 ;  /* 0x000000040b107c10 */ /* 0x000fe2000fffe810 */
[----:B------:R-:W-:Y:S01]  /*1af0*/  IMAD R17, R6, R9, R14 ;  /* 0x0000000906117224 */ /* 0x000fe200078e020e */
[----:B------:R-:W-:Y:S01]  /*1b00*/  ULDC.64 UR4, c[0x0][0x5c8] ;  /* 0x0001720000047ab9 */ /* 0x000fe20000000a00 */
[C---:B------:R-:W-:Y:S01]  /*1b10*/  IMAD.SHL.U32 R15, R8.reuse, 0x8, RZ ;  /* 0x00000008080f7824 */ /* 0x040fe200078e00ff */
[----:B------:R-:W-:Y:S01]  /*1b20*/  LEA R10, P3, R8, R12, 0x6 ;  /* 0x0000000c080a7211 */ /* 0x000fe200078630ff */
[----:B------:R-:W-:Y:S01]  /*1b30*/  IMAD.IADD R11, R13, 0x1, R17 ;  /* 0x000000010d0b7824 */ /* 0x000fe200078e0211 */
[C---:B------:R-:W-:Y:S02]  /*1b40*/  IADD3 R14, P2, R12.reuse, UR4, RZ ;  /* 0x000000040c0e7c10 */ /* 0x040fe4000ff5e0ff */
[----:B------:R-:W-:Y:S02]  /*1b50*/  IADD3 R12, P1, P0, R12, UR4, R15 ;  /* 0x000000040c0c7c10 */ /* 0x000fe4000f83e00f */
[----:B------:R-:W-:-:S02]  /*1b60*/  LEA.HI.X R9, R8, R11, R9, 0x6, P3 ;  /* 0x0000000b08097211 */ /* 0x000fc400018f3409 */
[----:B------:R-:W-:Y:S02]  /*1b70*/  IADD3 R8, P4, P5, R10, UR4, R15 ;  /* 0x000000040a087c10 */ /* 0x000fe4000fd9e00f */
[C---:B------:R-:W-:Y:S02]  /*1b80*/  IADD3.X R15, R11.reuse, UR5, RZ, P2, !PT ;  /* 0x000000050b0f7c10 */ /* 0x040fe400097fe4ff */
[----:B---3-5:R-:W-:Y:S02]  /*1b90*/  FSETP.NEU.AND P2, PT, R2, RZ, PT ;  /* 0x000000ff0200720b */ /* 0x028fe40003f4d000 */
[----:B------:R-:W-:Y:S02]  /*1ba0*/  IADD3 R10, P3, R10, UR4, RZ ;  /* 0x000000040a0a7c10 */ /* 0x000fe4000ff7e0ff */
[----:B------:R-:W-:Y:S02]  /*1bb0*/  IADD3.X R13, R11, UR5, R18, P1, P0 ;  /* 0x000000050b0d7c10 */ /* 0x000fe40008fe0412 */
[----:B------:R-:W-:-:S02]  /*1bc0*/  IADD3.X R11, R9, UR5, RZ, P3, !PT ;  /* 0x00000005090b7c10 */ /* 0x000fc40009ffe4ff */
[----:B------:R-:W-:-:S05]  /*1bd0*/  IADD3.X R9, R9, UR5, R18, P4, P5 ;  /* 0x0000000509097c10 */ /* 0x000fca000a7ea412 */
[----:B------:R-:W-:Y:S05]  /*1be0*/  @!P2 BRA `(.L_x_28) ;  /* 0x000000680068a947 */ /* 0x000fea0003800000 */
[----:B------:R-:W-:Y:S01]  /*1bf0*/  ISETP.GE.AND P1, PT, R16, 0x1, PT ;  /* 0x000000011000780c */ /* 0x000fe20003f26270 */
[----:B------:R-:W-:Y:S01]  /*1c00*/  ULDC.64 UR4, c[0x0][0x5b0] ;  /* 0x00016c0000047ab9 */ /* 0x000fe20000000a00 */
[----:B------:R-:W-:Y:S01]  /*1c10*/  ULDC.64 UR6, c[0x0][0x5a8] ;  /* 0x00016a0000067ab9 */ /* 0x000fe20000000a00 */
[----:B------:R-:W-:Y:S01]  /*1c20*/  IMAD R17, R7, UR4, RZ ;  /* 0x0000000407117c24 */ /* 0x000fe2000f8e02ff */
[----:B------:R-:W-:Y:S01]  /*1c30*/  ISETP.LT.OR P0, PT, R3, 0x1, !P1 ;  /* 0x000000010300780c */ /* 0x000fe20004f01670 */
[C---:B------:R-:W-:Y:S01]  /*1c40*/  IMAD.WIDE.U32 R18, R6.reuse, UR4, R4 ;  /* 0x0000000406127c25 */ /* 0x040fe2000f8e0004 */
[----:B------:R-:W-:Y:S03]  /*1c50*/  BSSY B0, `(.L_x_29) ;  /* 0x0000007000007945 */ /* 0x000fe60003800000 */
[----:B------:R-:W-:Y:S01]  /*1c60*/  IMAD R17, R6, UR5, R17 ;  /* 0x0000000506117c24 */ /* 0x000fe2000f8e0211 */
[----:B------:R-:W-:-:S04]  /*1c70*/  IADD3 R18, P2, R18, UR6, RZ ;  /* 0x0000000612127c10 */ /* 0x000fc8000ff5e0ff */
[--C-:B------:R-:W-:Y:S02]  /*1c80*/  IADD3.X R19, R19, UR7, R17.reuse, P2, !PT ;  /* 0x0000000713137c10 */ /* 0x100fe400097fe411 */
[----:B------:R-:W-:Y:S01]  /*1c90*/  PRMT R17, RZ, 0x7610, R17 ;  /* 0x00007610ff117816 */ /* 0x000fe20000000011 */
[----:B------:R-:W-:Y:S06]  /*1ca0*/  @P0 BRA `(.L_x_30) ;  /* 0x0000000000040947 */ /* 0x000fec0003800000 */
[----:B------:R0:W5:Y:S02]  /*1cb0*/  LDG.E.U8 R17, desc[UR12][R18.64] ;  /* 0x0000000c12117981 */ /* 0x000164000c1e1100 */
.L_x_30:
[----:B------:R-:W-:Y:S05]  /*1cc0*/  BSYNC B0 ;  /* 0x0000000000007941 */ /* 0x000fea0003800000 */
.L_x_29:
[----:B-----5:R-:W-:Y:S01]  /*1cd0*/  LOP3.LUT R17, R17, 0xff, RZ, 0xc0, !PT ;  /* 0x000000ff11117812 */ /* 0x020fe200078ec0ff */
[----:B------:R-:W-:Y:S01]  /*1ce0*/  BSSY B0, `(.L_x_31) ;  /* 0x000000b000007945 */ /* 0x000fe20003800000 */
[----:B------:R-:W-:Y:S02]  /*1cf0*/  ISETP.LT.OR P2, PT, R3, 0x2, !P1 ;  /* 0x000000020300780c */ /* 0x000fe40004f41670 */
[----:B------:R-:W-:-:S05]  /*1d00*/  F2FP.F16.E4M3.UNPACK_B R17, R17 ;  /* 0x00000011ff11723e */ /* 0x000fca00020006ff */
[----:B------:R-:W-:-:S05]  /*1d10*/  HADD2.F32 R17, -RZ, R17.H0_H0 ;  /* 0x20000011ff117230 */ /* 0x000fca0000004100 */
[----:B------:R-:W-:-:S04]  /*1d20*/  FMUL R17, R17, R2 ;  /* 0x0000000211117220 */ /* 0x000fc80000400000 */
[----:B------:R-:W-:-:S05]  /*1d30*/  FFMA R17, R88, R0, R17 ;  /* 0x0000000058117223 */ /* 0x000fca0000000011 */
[----:B------:R-:W-:Y:S02]  /*1d40*/  F2FP.SATFINITE.E4M3.F32.PACK_AB_MERGE_C R21, RZ, R17, RZ ;  /* 0x00000011ff15723e */ /* 0x000fe400048070ff */
[----:B------:R-:W-:-:S03]  /*1d50*/  PRMT R17, RZ, 0x7610, R17 ;  /* 0x00007610ff117816 */ /* 0x000fc60000000011 */
[----:B------:R1:W-:Y:S01]  /*1d60*/  @!P0 STG.E.U8 desc[UR12][R14.64], R21 ;  /* 0x000000150e008986 */ /* 0x0003e2000c10110c */
[----:B------:R-:W-:Y:S05]  /*1d70*/  @P2 BRA `(.L_x_32) ;  /* 0x0000000000042947 */ /* 0x000fea0003800000 */
[----:B------:R2:W5:Y:S02]  /*1d80*/  LDG.E.U8 R17, desc[UR12][R18.64+0x1] ;  /* 0x0000010c12117981 */ /* 0x000564000c1e1100 */
.L_x_32:
[----:B------:R-:W-:Y:S05]  /*1d90*/  BSYNC B0 ;  /* 0x0000000000007941 */ /* 0x000fea0003800000 */
.L_x_31:
[----:B-----5:R-:W-:Y:S01]  /*1da0*/  LOP3.LUT R17, R17, 0xff, RZ, 0xc0, !PT ;  /* 0x000000ff11117812 */ /* 0x020fe200078ec0ff */
[----:B------:R-:W-:Y:S01]  /*1db0*/  BSSY B0, `(.L_x_33) ;  /* 0x0000013000007945 */ /* 0x000fe20003800000 */
[----:B------:R-:W-:Y:S02]  /*1dc0*/  IADD3 R23, P0, R6, 0x8, RZ ;  /* 0x0000000806177810 */ /* 0x000fe40007f1e0ff */
[----:B------:R-:W-:-:S03]  /*1dd0*/  F2FP.F16.E4M3.UNPACK_B R17, R17 ;  /* 0x00000011ff11723e */ /* 0x000fc600020006ff */
[----:B------:R-:W-:Y:S01]  /*1de0*/  IMAD.X R88, RZ, RZ, R7, P0 ;  /* 0x000000ffff587224 */ /* 0x000fe200000e0607 */
[----:B------:R-:W-:Y:S01]  /*1df0*/  ISETP.GE.AND P0, PT, R16, 0x9, PT ;  /* 0x000000091000780c */ /* 0x000fe20003f06270 */
[----:B------:R-:W-:Y:S02]  /*1e00*/  HADD2.F32 R17, -RZ, R17.H0_H0 ;  /* 0x20000011ff117230 */ /* 0x000fe40000004100 */
[----:B-1----:R-:W-:Y:S01]  /*1e10*/  IMAD.WIDE.U32 R20, R23, UR4, R4 ;  /* 0x0000000417147c25 */ /* 0x002fe2000f8e0004 */
[----:B------:R-:W-:-:S03]  /*1e20*/  ISETP.LT.OR P3, PT, R3, 0x1, !P0 ;  /* 0x000000010300780c */ /* 0x000fc60004761670 */
[----:B------:R-:W-:Y:S01]  /*1e30*/  FMUL R22, R17, R2 ;  /* 0x0000000211167220 */ /* 0x000fe20000400000 */
[----:B------:R-:W-:Y:S01]  /*1e40*/  IMAD R88, R88, UR4, RZ ;  /* 0x0000000458587c24 */ /* 0x000fe2000f8e02ff */
[----:B------:R-:W-:Y:S02]  /*1e50*/  IADD3 R20, P4, R20, UR6, RZ ;  /* 0x0000000614147c10 */ /* 0x000fe4000ff9e0ff */
[----:B------:R-:W-:Y:S01]  /*1e60*/  FFMA R22, R89, R0, R22 ;  /* 0x0000000059167223 */ /* 0x000fe20000000016 */
[----:B------:R-:W-:Y:S01]  /*1e70*/  IMAD R23, R23, UR5, R88 ;  /* 0x0000000517177c24 */ /* 0x000fe2000f8e0258 */
[----:B------:R-:W-:-:S03]  /*1e80*/  PRMT R17, RZ, 0x7610, R17 ;  /* 0x00007610ff117816 */ /* 0x000fc60000000011 */
[----:B------:R-:W-:Y:S02]  /*1e90*/  F2FP.SATFINITE.E4M3.F32.PACK_AB_MERGE_C R89, RZ, R22, RZ ;  /* 0x00000016ff59723e */ /* 0x000fe400048070ff */
[----:B------:R-:W-:-:S03]  /*1ea0*/  IADD3.X R21, R21, UR7, R23, P4, !PT ;  /* 0x0000000715157c10 */ /* 0x000fc6000a7fe417 */
[----:B------:R1:W-:Y:S01]  /*1eb0*/  @!P2 STG.E.U8 desc[UR12][R14.64+0x1], R89 ;  /* 0x000001590e00a986 */ /* 0x0003e2000c10110c */
[----:B------:R-:W-:Y:S05]  /*1ec0*/  @P3 BRA `(.L_x_34) ;  /* 0x0000000000043947 */ /* 0x000fea0003800000 */
[----:B------:R3:W5:Y:S02]  /*1ed0*/  LDG.E.U8 R17, desc[UR12][R20.64] ;  /* 0x0000000c14117981 */ /* 0x000764000c1e1100 */
.L_x_34:
[----:B------:R-:W-:Y:S05]  /*1ee0*/  BSYNC B0 ;  /* 0x0000000000007941 */ /* 0x000fea0003800000 */
.L_x_33:
        /* <DEDUP_REMOVED lines=12> */
.L_x_36:
[----:B------:R-:W-:Y:S05]  /*1fb0*/  BSYNC B0 ;  /* 0x0000000000007941 */ /* 0x000fea0003800000 */
.L_x_35:
[----:B-----5:R-:W-:Y:S01]  /*1fc0*/  LOP3.LUT R17, R17, 0xff, RZ, 0xc0, !PT ;  /* 0x000000ff11117812 */ /* 0x020fe200078ec0ff */
[----:B------:R-:W-:Y:S01]  /*1fd0*/  BSSY B0, `(.L_x_37) ;  /* 0x000000b000007945 */ /* 0x000fe20003800000 */
[----:B------:R-:W-:Y:S02]  /*1fe0*/  ISETP.LT.OR P3, PT, R3, 0x9, !P1 ;  /* 0x000000090300780c */ /* 0x000fe40004f61670 */
[----:B------:R-:W-:-:S05]  /*1ff0*/  F2FP.F16.E4M3.UNPACK_B R17, R17 ;  /* 0x00000011ff11723e */ /* 0x000fca00020006ff */
[----:B------:R-:W-:-:S05]  /*2000*/  HADD2.F32 R17, -RZ, R17.H0_H0 ;  /* 0x20000011ff117230 */ /* 0x000fca0000004100 */
[----:B------:R-:W-:Y:S01]  /*2010*/  FMUL R22, R17, R2 ;  /* 0x0000000211167220 */ /* 0x000fe20000400000 */
[----:B------:R-:W-:-:S03]  /*2020*/  PRMT R17, RZ, 0x7610, R17 ;  /* 0x00007610ff117816 */ /* 0x000fc60000000011 */
[----:B------:R-:W-:-:S05]  /*2030*/  FFMA R22, R91, R0, R22 ;  /* 0x000000005b167223 */ /* 0x000fca0000000016 */
[----:B----4-:R-:W-:-:S05]  /*2040*/  F2FP.SATFINITE.E4M3.F32.PACK_AB_MERGE_C R23, RZ, R22, RZ ;  /* 0x00000016ff17723e */ /* 0x010fca00048070ff */
[----:B------:R4:W-:Y:S01]  /*2050*/  @!P2 STG.E.U8 desc[UR12][R12.64+0x1], R23 ;  /* 0x000001170c00a986 */ /* 0x0009e2000c10110c */
[----:B------:R-:W-:Y:S05]  /*2060*/  @P3 BRA `(.L_x_38) ;  /* 0x0000000000043947 */ /* 0x000fea0003800000 */
[----:B------:R0:W5:Y:S02]  /*2070*/  LDG.E.U8 R17, desc[UR12][R18.64+0x8] ;  /* 0x0000080c12117981 */ /* 0x000164000c1e1100 */
.L_x_38:
[----:B------:R-:W-:Y:S05]  /*2080*/  BSYNC B0 ;  /* 0x0000000000007941 */ /* 0x000fea0003800000 */
.L_x_37:
[----:B-----5:R-:W-:Y:S01]  /*2090*/  LOP3.LUT R17, R17, 0xff, RZ, 0xc0, !PT ;  /* 0x000000ff11117812 */ /* 0x020fe200078ec0ff */
[----:B------:R-:W-:Y:S01]  /*20a0*/  BSSY B0, `(.L_x_39) ;  /* 0x000000b000007945 */ /* 0x000fe20003800000 */
[----:B------:R-:W-:Y:S02]  /*20b0*/  ISETP.LT.OR P2, PT, R3, 0xa, !P1 ;  /* 0x0000000a0300780c */ /* 0x000fe40004f41670 */
[----:B------:R-:W-:-:S05]  /*20c0*/  F2FP.F16.E4M3.UNPACK_B R17, R17 ;  /* 0x00000011ff11723e */ /* 0x000fca00020006ff */
[----:B------:R-:W-:-:S05]  /*20d0*/  HADD2.F32 R17, -RZ, R17.H0_H0 ;  /* 0x20000011ff117230 */ /* 0x000fca0000004100 */
[----:B------:R-:W-:-:S04]  /*20e0*/  FMUL R17, R17, R2 ;  /* 0x0000000211117220 */ /* 0x000fc80000400000 */
[----:B------:R-:W-:-:S05]  /*20f0*/  FFMA R17, R92, R0, R17 ;  /* 0x000000005c117223 */ /* 0x000fca0000000011 */
[----:B----4-:R-:W-:Y:S02]  /*2100*/  F2FP.SATFINITE.E4M3.F32.PACK_AB_MERGE_C R23, RZ, R17, RZ ;  /* 0x00000011ff17723e */ /* 0x010fe400048070ff */
[----:B------:R-:W-:-:S03]  /*2110*/  PRMT R17, RZ, 0x7610, R17 ;  /* 0x00007610ff117816 */ /* 0x000fc60000000011 */
[----:B------:R4:W-:Y:S01]  /*2120*/  @!P3 STG.E.U8 desc[UR12][R14.64+0x8], R23 ;  /* 0x000008170e00b986 */ /* 0x0009e2000c10110c */
[----:B------:R-:W-:Y:S05]  /*2130*/  @P2 BRA `(.L_x_40) ;  /* 0x0000000000042947 */ /* 0x000fea0003800000 */
[----:B------:R0:W5:Y:S02]  /*2140*/  LDG.E.U8 R17, desc[UR12][R18.64+0x9] ;  /* 0x0000090c12117981 */ /* 0x000164000c1e1100 */
.L_x_40:
[----:B------:R-:W-:Y:S05]  /*2150*/  BSYNC B0 ;  /* 0x0000000000007941 */ /* 0x000fea0003800000 */
.L_x_39:
        /* <DEDUP_REMOVED lines=12> */
.L_x_42:
[----:B------:R-:W-:Y:S05]  /*2220*/  BSYNC B0 ;  /* 0x0000000000007941 */ /* 0x000fea0003800000 */
.L_x_41:
        /* <DEDUP_REMOVED lines=12> */
.L_x_44:
[----:B------:R-:W-:Y:S05]  /*22f0*/  BSYNC B0 ;  /* 0x0000000000007941 */ /* 0x000fea0003800000 */
.L_x_43:
        /* <DEDUP_REMOVED lines=12> */
.L_x_46:
[----:B------:R-:W-:Y:S05]  /*23c0*/  BSYNC B0 ;  /* 0x0000000000007941 */ /* 0x000fea0003800000 */
.L_x_45:
        /* <DEDUP_REMOVED lines=12> */
.L_x_48:
[----:B------:R-:W-:Y:S05]  /*2490*/  BSYNC B0 ;  /* 0x0000000000007941 */ /* 0x000fea0003800000 */
.L_x_47:
        /* <DEDUP_REMOVED lines=12> */
.L_x_50:
[----:B------:R-:W-:Y:S05]  /*2560*/  BSYNC B0 ;  /* 0x0000000000007941 */ /* 0x000fea0003800000 */
.L_x_49:
        /* <DEDUP_REMOVED lines=12> */
.L_x_52:
[----:B------:R-:W-:Y:S05]  /*2630*/  BSYNC B0 ;  /* 0x0000000000007941 */ /* 0x000fea0003800000 */
.L_x_51:
        /* <DEDUP_REMOVED lines=12> */
.L_x_54:
[----:B------:R-:W-:Y:S05]  /*2700*/  BSYNC B0 ;  /* 0x0000000000007941 */ /* 0x000fea0003800000 */
.L_x_53:
        /* <DEDUP_REMOVED lines=12> */
.L_x_56:
[----:B------:R-:W-:Y:S05]  /*27d0*/  BSYNC B0 ;  /* 0x0000000000007941 */ /* 0x000fea0003800000 */
.L_x_55:
        /* <DEDUP_REMOVED lines=12> */
.L_x_58:
[----:B------:R-:W-:Y:S05]  /*28a0*/  BSYNC B0 ;  /* 0x0000000000007941 */ /* 0x000fea0003800000 */
.L_x_57:
        /* <DEDUP_REMOVED lines=12> */
.L_x_60:
[----:B------:R-:W-:Y:S05]  /*2970*/  BSYNC B0 ;  /* 0x0000000000007941 */ /* 0x000fea0003800000 */
.L_x_59:
        /* <DEDUP_REMOVED lines=12> */
.L_x_62:
[----:B------:R-:W-:Y:S05]  /*2a40*/  BSYNC B0 ;  /* 0x0000000000007941 */ /* 0x000fea0003800000 */
.L_x_61:
        /* <DEDUP_REMOVED lines=12> */
.L_x_64:
[----:B------:R-:W-:Y:S05]  /*2b10*/  BSYNC B0 ;  /* 0x0000000000007941 */ /* 0x000fea0003800000 */
.L_x_63:
        /* <DEDUP_REMOVED lines=12> */
.L_x_66:
[----:B------:R-:W-:Y:S05]  /*2be0*/  BSYNC B0 ;  /* 0x0000000000007941 */ /* 0x000fea0003800000 */
.L_x_65:
        /* <DEDUP_REMOVED lines=12> */
.L_x_68:
[----:B------:R-:W-:Y:S05]  /*2cb0*/  BSYNC B0 ;  /* 0x0000000000007941 */ /* 0x000fea0003800000 */
.L_x_67:
        /* <DEDUP_REMOVED lines=12> */
.L_x_70:
[----:B------:R-:W-:Y:S05]  /*2d80*/  BSYNC B0 ;  /* 0x0000000000007941 */ /* 0x000fea0003800000 */
.L_x_69:
        /* <DEDUP_REMOVED lines=12> */
.L_x_72:
[----:B------:R-:W-:Y:S05]  /*2e50*/  BSYNC B0 ;  /* 0x0000000000007941 */ /* 0x000fea0003800000 */
.L_x_71:
        /* <DEDUP_REMOVED lines=12> */
.L_x_74:
[----:B------:R-:W-:Y:S05]  /*2f20*/  BSYNC B0 ;  /* 0x0000000000007941 */ /* 0x000fea0003800000 */
.L_x_73:
        /* <DEDUP_REMOVED lines=12> */
.L_x_76:
[----:B------:R-:W-:Y:S05]  /*2ff0*/  BSYNC B0 ;  /* 0x0000000000007941 */ /* 0x000fea0003800000 */
.L_x_75:
        /* <DEDUP_REMOVED lines=12> */
.L_x_78:
[----:B------:R-:W-:Y:S05]  /*30c0*/  BSYNC B0 ;  /* 0x0000000000007941 */ /* 0x000fea0003800000 */
.L_x_77:
        /* <DEDUP_REMOVED lines=12> */
.L_x_80:
[----:B------:R-:W-:Y:S05]  /*3190*/  BSYNC B0 ;  /* 0x0000000000007941 */ /* 0x000fea0003800000 */
.L_x_79:
        /* <DEDUP_REMOVED lines=12> */
.L_x_82:
[----:B------:R-:W-:Y:S05]  /*3260*/  BSYNC B0 ;  /* 0x0000000000007941 */ /* 0x000fea0003800000 */
.L_x_81:
        /* <DEDUP_REMOVED lines=12> */
.L_x_84:
[----:B------:R-:W-:Y:S05]  /*3330*/  BSYNC B0 ;  /* 0x0000000000007941 */ /* 0x000fea0003800000 */
.L_x_83:
        /* <DEDUP_REMOVED lines=12> */
.L_x_86:
[----:B------:R-:W-:Y:S05]  /*3400*/  BSYNC B0 ;  /* 0x0000000000007941 */ /* 0x000fea0003800000 */
.L_x_85:
        /* <DEDUP_REMOVED lines=12> */
.L_x_88:
[----:B------:R-:W-:Y:S05]  /*34d0*/  BSYNC B0 ;  /* 0x0000000000007941 */ /* 0x000fea0003800000 */
.L_x_87:
        /* <DEDUP_REMOVED lines=12> */
.L_x_90:
[----:B------:R-:W-:Y:S05]  /*35a0*/  BSYNC B0 ;  /* 0x0000000000007941 */ /* 0x000fea0003800000 */
.L_x_89:
        /* <DEDUP_REMOVED lines=12> */
.L_x_92:
[----:B------:R-:W-:Y:S05]  /*3670*/  BSYNC B0 ;  /* 0x0000000000007941 */ /* 0x000fea0003800000 */
.L_x_91:
        /* <DEDUP_REMOVED lines=12> */
.L_x_94:
[----:B------:R-:W-:Y:S05]  /*3740*/  BSYNC B0 ;  /* 0x0000000000007941 */ /* 0x000fea0003800000 */
.L_x_93:
        /* <DEDUP_REMOVED lines=12> */
.L_x_96:
[----:B------:R-:W-:Y:S05]  /*3810*/  BSYNC B0 ;  /* 0x0000000000007941 */ /* 0x000fea0003800000 */
.L_x_95:
        /* <DEDUP_REMOVED lines=12> */
.L_x_98:
[----:B------:R-:W-:Y:S05]  /*38e0*/  BSYNC B0 ;  /* 0x0000000000007941 */ /* 0x000fea0003800000 */
.L_x_97:
        /* <DEDUP_REMOVED lines=12> */
.L_x_100:
[----:B------:R-:W-:Y:S05]  /*39b0*/  BSYNC B0 ;  /* 0x0000000000007941 */ /* 0x000fea0003800000 */
.L_x_99:
        /* <DEDUP_REMOVED lines=12> */
.L_x_102:
[----:B------:R-:W-:Y:S05]  /*3a80*/  BSYNC B0 ;  /* 0x0000000000007941 */ /* 0x000fea0003800000 */
.L_x_101:
        /* <DEDUP_REMOVED lines=12> */
.L_x_104:
[----:B------:R-:W-:Y:S05]  /*3b50*/  BSYNC B0 ;  /* 0x0000000000007941 */ /* 0x000fea0003800000 */
.L_x_103:
        /* <DEDUP_REMOVED lines=12> */
.L_x_106:
[----:B------:R-:W-:Y:S05]  /*3c20*/  BSYNC B0 ;  /* 0x0000000000007941 */ /* 0x000fea0003800000 */
.L_x_105:
        /* <DEDUP_REMOVED lines=12> */
.L_x_108:
[----:B------:R-:W-:Y:S05]  /*3cf0*/  BSYNC B0 ;  /* 0x0000000000007941 */ /* 0x000fea0003800000 */
.L_x_107:
        /* <DEDUP_REMOVED lines=12> */
.L_x_110:
[----:B------:R-:W-:Y:S05]  /*3dc0*/  BSYNC B0 ;  /* 0x0000000000007941 */ /* 0x000fea0003800000 */
.L_x_109:
        /* <DEDUP_REMOVED lines=12> */
.L_x_112:
[----:B------:R-:W-:Y:S05]  /*3e90*/  BSYNC B0 ;  /* 0x0000000000007941 */ /* 0x000fea0003800000 */
.L_x_111:
        /* <DEDUP_REMOVED lines=12> */
.L_x_114:
[----:B------:R-:W-:Y:S05]  /*3f60*/  BSYNC B0 ;  /* 0x0000000000007941 */ /* 0x000fea0003800000 */
.L_x_113:
        /* <DEDUP_REMOVED lines=12> */
.L_x_116:
[----:B------:R-:W-:Y:S05]  /*4030*/  BSYNC B0 ;  /* 0x0000000000007941 */ /* 0x000fea0003800000 */
.L_x_115:
        /* <DEDUP_REMOVED lines=12> */
.L_x_118:
[----:B------:R-:W-:Y:S05]  /*4100*/  BSYNC B0 ;  /* 0x0000000000007941 */ /* 0x000fea0003800000 */
.L_x_117:
        /* <DEDUP_REMOVED lines=12> */
.L_x_120:
[----:B------:R-:W-:Y:S05]  /*41d0*/  BSYNC B0 ;  /* 0x0000000000007941 */ /* 0x000fea0003800000 */
.L_x_119:
        /* <DEDUP_REMOVED lines=12> */
.L_x_122:
[----:B------:R-:W-:Y:S05]  /*42a0*/  BSYNC B0 ;  /* 0x0000000000007941 */ /* 0x000fea0003800000 */
.L_x_121:
        /* <DEDUP_REMOVED lines=12> */
.L_x_124:
[----:B------:R-:W-:Y:S05]  /*4370*/  BSYNC B0 ;  /* 0x0000000000007941 */ /* 0x000fea0003800000 */
.L_x_123:
        /* <DEDUP_REMOVED lines=12> */
.L_x_126:
[----:B------:R-:W-:Y:S05]  /*4440*/  BSYNC B0 ;  /* 0x0000000000007941 */ /* 0x000fea0003800000 */
.L_x_125:
        /* <DEDUP_REMOVED lines=12> */
.L_x_128:
[----:B------:R-:W-:Y:S05]  /*4510*/  BSYNC B0 ;  /* 0x0000000000007941 */ /* 0x000fea0003800000 */
.L_x_127:
        /* <DEDUP_REMOVED lines=12> */
.L_x_130:
[----:B------:R-:W-:Y:S05]  /*45e0*/  BSYNC B0 ;  /* 0x0000000000007941 */ /* 0x000fea0003800000 */
.L_x_129:
        /* <DEDUP_REMOVED lines=12> */
.L_x_132:
[----:B------:R-:W-:Y:S05]  /*46b0*/  BSYNC B0 ;  /* 0x0000000000007941 */ /* 0x000fea0003800000 */
.L_x_131:
        /* <DEDUP_REMOVED lines=12> */
.L_x_134:
[----:B------:R-:W-:Y:S05]  /*4780*/  BSYNC B0 ;  /* 0x0000000000007941 */ /* 0x000fea0003800000 */
.L_x_133:
        /* <DEDUP_REMOVED lines=12> */
.L_x_136:
[----:B------:R-:W-:Y:S05]  /*4850*/  BSYNC B0 ;  /* 0x0000000000007941 */ /* 0x000fea0003800000 */
.L_x_135:
        /* <DEDUP_REMOVED lines=12> */
.L_x_138:
[----:B------:R-:W-:Y:S05]  /*4920*/  BSYNC B0 ;  /* 0x0000000000007941 */ /* 0x000fea0003800000 */
.L_x_137:
        /* <DEDUP_REMOVED lines=12> */
.L_x_140:
[----:B------:R-:W-:Y:S05]  /*49f0*/  BSYNC B0 ;  /* 0x0000000000007941 */ /* 0x000fea0003800000 */
.L_x_139:
        /* <DEDUP_REMOVED lines=12> */
.L_x_142:
[----:B------:R-:W-:Y:S05]  /*4ac0*/  BSYNC B0 ;  /* 0x0000000000007941 */ /* 0x000fea0003800000 */
.L_x_141:
        /* <DEDUP_REMOVED lines=12> */
.L_x_144:
[----:B------:R-:W-:Y:S05]  /*4b90*/  BSYNC B0 ;  /* 0x0000000000007941 */ /* 0x000fea0003800000 */
.L_x_143:
        /* <DEDUP_REMOVED lines=12> */
.L_x_146:
[----:B------:R-:W-:Y:S05]  /*4c60*/  BSYNC B0 ;  /* 0x0000000000007941 */ /* 0x000fea0003800000 */
.L_x_145:
        /* <DEDUP_REMOVED lines=12> */
.L_x_148:
[----:B------:R-:W-:Y:S05]  /*4d30*/  BSYNC B0 ;  /* 0x0000000000007941 */ /* 0x000fea0003800000 */
.L_x_147:
        /* <DEDUP_REMOVED lines=12> */
.L_x_150:
[----:B------:R-:W-:Y:S05]  /*4e00*/  BSYNC B0 ;  /* 0x0000000000007941 */ /* 0x000fea0003800000 */
.L_x_149:
        /* <DEDUP_REMOVED lines=12> */
.L_x_152:
[----:B------:R-:W-:Y:S05]  /*4ed0*/  BSYNC B0 ;  /* 0x0000000000007941 */ /* 0x000fea0003800000 */
.L_x_151:
[----:B-----5:R-:W-:Y:S01]  /*4ee0*/  LOP3.LUT R17, R17, 0xff, RZ, 0xc0, !PT ;  /* 0x000000ff11117812 */ /* 0x020fe200078ec0ff */
[----:B------:R-:W-:Y:S01]  /*4ef0*/  BSSY B0, `(.L_x_153) ;  /* 0x000000b000007945 */ /* 0x000fe20003800000 */
[----:B------:R-:W-:Y:S02]  /*4f00*/  ISETP.LT.OR P2, PT, R3, 0x79, !P0 ;  /* 0x000000790300780c */ /* 0x000fe40004741670 */
[----:B------:R-:W-:-:S05]  /*4f10*/  F2FP.F16.E4M3.UNPACK_B R17, R17 ;  /* 0x00000011ff11723e */ /* 0x000fca00020006ff */
[----:B------:R-:W-:-:S05]  /*4f20*/  HADD2.F32 R17, -RZ, R17.H0_H0 ;  /* 0x20000011ff117230 */ /* 0x000fca0000004100 */
[----:B0-2---:R-:W-:Y:S01]  /*4f30*/  FMUL R18, R17, R2 ;  /* 0x0000000211127220 */ /* 0x005fe20000400000 */
[----:B------:R-:W-:-:S03]  /*4f40*/  PRMT R17, RZ, 0x7610, R17 ;  /* 0x00007610ff117816 */ /* 0x000fc60000000011 */
[----:B------:R-:W-:-:S05]  /*4f50*/  FFMA R18, R149, R0, R18 ;  /* 0x0000000095127223 */ /* 0x000fca0000000012 */
[----:B------:R-:W-:-:S05]  /*4f60*/  F2FP.SATFINITE.E4M3.F32.PACK_AB_MERGE_C R19, RZ, R18, RZ ;  /* 0x00000012ff13723e */ /* 0x000fca00048070ff */
[----:B------:R0:W-:Y:S01]  /*4f70*/  @!P1 STG.E.U8 desc[UR12][R14.64+0x79], R19 ;  /* 0x000079130e009986 */ /* 0x0001e2000c10110c */
[----:B------:R-:W-:Y:S05]  /*4f80*/  @P2 BRA `(.L_x_154) ;  /* 0x0000000000042947 */ /* 0x000fea0003800000 */
[----:B------:R2:W5:Y:S02]  /*4f90*/  LDG.E.U8 R17, desc[UR12][R20.64+0x78] ;  /* 0x0000780c14117981 */ /* 0x000564000c1e1100 */
.L_x_154:
[----:B------:R-:W-:Y:S05]  /*4fa0*/  BSYNC B0 ;  /* 0x0000000000007941 */ /* 0x000fea0003800000 */
.L_x_153:
[----:B-----5:R-:W-:Y:S01]  /*4fb0*/  LOP3.LUT R17, R17, 0xff, RZ, 0xc0, !PT ;  /* 0x000000ff11117812 */ /* 0x020fe200078ec0ff */
[----:B------:R-:W-:Y:S01]  /*4fc0*/  BSSY B0, `(.L_x_155) ;  /* 0x000000b000007945 */ /* 0x000fe20003800000 */
[----:B------:R-:W-:Y:S02]  /*4fd0*/  ISETP.LT.OR P1, PT, R3, 0x7a, !P0 ;  /* 0x0000007a0300780c */ /* 0x000fe40004721670 */
[----:B------:R-:W-:Y:S02]  /*4fe0*/  F2FP.F16.E4M3.UNPACK_B R17, R17 ;  /* 0x00000011ff11723e */ /* 0x000fe400020006ff */
[----:B01--4-:R-:W-:-:S03]  /*4ff0*/  PRMT R14, RZ, 0x7610, R14 ;  /* 0x00007610ff0e7816 */ /* 0x013fc6000000000e */
[----:B------:R-:W-:-:S05]  /*5000*/  HADD2.F32 R17, -RZ, R17.H0_H0 ;  /* 0x20000011ff117230 */ /* 0x000fca0000004100 */
[----:B------:R-:W-:-:S04]  /*5010*/  FMUL R17, R17, R2 ;  /* 0x0000000211117220 */ /* 0x000fc80000400000 */
[----:B------:R-:W-:-:S05]  /*5020*/  FFMA R17, R150, R0, R17 ;  /* 0x0000000096117223 */ /* 0x000fca0000000011 */
[----:B------:R-:W-:-:S05]  /*5030*/  F2FP.SATFINITE.E4M3.F32.PACK_AB_MERGE_C R17, RZ, R17, RZ ;  /* 0x00000011ff11723e */ /* 0x000fca00048070ff */
[----:B------:R0:W-:Y:S01]  /*5040*/  @!P2 STG.E.U8 desc[UR12][R12.64+0x78], R17 ;  /* 0x000078110c00a986 */ /* 0x0001e2000c10110c */
[----:B------:R-:W-:Y:S05]  /*5050*/  @P1 BRA `(.L_x_156) ;  /* 0x0000000000041947 */ /* 0x000fea0003800000 */
[----:B------:R1:W5:Y:S02]  /*5060*/  LDG.E.U8 R14, desc[UR12][R20.64+0x79] ;  /* 0x0000790c140e7981 */ /* 0x000364000c1e1100 */
.L_x_156:
[----:B------:R-:W-:Y:S05]  /*5070*/  BSYNC B0 ;  /* 0x0000000000007941 */ /* 0x000fea0003800000 */
.L_x_155:
[----:B-----5:R-:W-:Y:S01]  /*5080*/  LOP3.LUT R14, R14, 0xff, RZ, 0xc0, !PT ;  /* 0x000000ff0e0e7812 */ /* 0x020fe200078ec0ff */
[----:B------:R-:W-:Y:S01]  /*5090*/  BSSY B0, `(.L_x_157) ;  /* 0x0000013000007945 */ /* 0x000fe20003800000 */
[----:B0-----:R-:W-:Y:S02]  /*50a0*/  IADD3 R17, P0, R6, 0x40, RZ ;  /* 0x0000004006117810 */ /* 0x001fe40007f1e0ff */
[----:B------:R-:W-:-:S03]  /*50b0*/  F2FP.F16.E4M3.UNPACK_B R14, R14 ;  /* 0x0000000eff0e723e */ /* 0x000fc600020006ff */
[----:B------:R-:W-:Y:S01]  /*50c0*/  IMAD.X R19, RZ, RZ, R7, P0 ;  /* 0x000000ffff137224 */ /* 0x000fe200000e0607 */
[----:B------:R-:W-:Y:S01]  /*50d0*/  ISETP.GE.AND P0, PT, R16, 0x41, PT ;  /* 0x000000411000780c */ /* 0x000fe20003f06270 */
[----:B------:R-:W-:Y:S02]  /*50e0*/  HADD2.F32 R15, -RZ, R14.H0_H0 ;  /* 0x2000000eff0f7230 */ /* 0x000fe40000004100 */
[----:B-123--:R-:W-:Y:S01]  /*50f0*/  IMAD R20, R19, UR4, RZ ;  /* 0x0000000413147c24 */ /* 0x00efe2000f8e02ff */
[----:B------:R-:W-:Y:S02]  /*5100*/  ISETP.LT.OR P2, PT, R3, 0x1, !P0 ;  /* 0x000000010300780c */ /* 0x000fe40004741670 */
[----:B------:R-:W-:Y:S01]  /*5110*/  FMUL R18, R15, R2 ;  /* 0x000000020f127220 */ /* 0x000fe20000400000 */
[----:B------:R-:W-:-:S04]  /*5120*/  IMAD.WIDE.U32 R14, R17, UR4, R4 ;  /* 0x00000004110e7c25 */ /* 0x000fc8000f8e0004 */
[----:B------:R-:W-:Y:S01]  /*5130*/  FFMA R18, R151, R0, R18 ;  /* 0x0000000097127223 */ /* 0x000fe20000000012 */
[----:B------:R-:W-:Y:S01]  /*5140*/  IMAD R17, R17, UR5, R20 ;  /* 0x0000000511117c24 */ /* 0x000fe2000f8e0214 */
[----:B------:R-:W-:-:S03]  /*5150*/  IADD3 R14, P3, R14, UR6, RZ ;  /* 0x000000060e0e7c10 */ /* 0x000fc6000ff7e0ff */
[----:B------:R-:W-:Y:S02]  /*5160*/  F2FP.SATFINITE.E4M3.F32.PACK_AB_MERGE_C R19, RZ, R18, RZ ;  /* 0x00000012ff13723e */ /* 0x000fe400048070ff */
[--C-:B------:R-:W-:Y:S02]  /*5170*/  IADD3.X R15, R15, UR7, R17.reuse, P3, !PT ;  /* 0x000000070f0f7c10 */ /* 0x100fe40009ffe411 */
[----:B------:R-:W-:Y:S01]  /*5180*/  PRMT R17, RZ, 0x7610, R17 ;  /* 0x00007610ff117816 */ /* 0x000fe20000000011 */
[----:B------:R0:W-:Y:S01]  /*5190*/  @!P1 STG.E.U8 desc[UR12][R12.64+0x79], R19 ;  /* 0x000079130c009986 */ /* 0x0001e2000c10110c */
[----:B------:R-:W-:Y:S05]  /*51a0*/  @P2 BRA `(.L_x_158) ;  /* 0x0000000000042947 */ /* 0x000fea0003800000 */
[----:B------:R1:W5:Y:S02]  /*51b0*/  LDG.E.U8 R17, desc[UR12][R14.64] ;  /* 0x0000000c0e117981 */ /* 0x000364000c1e1100 */
.L_x_158:
[----:B------:R-:W-:Y:S05]  /*51c0*/  BSYNC B0 ;  /* 0x0000000000007941 */ /* 0x000fea0003800000 */
.L_x_157:
[----:B-----5:R-:W-:Y:S01]  /*51d0*/  LOP3.LUT R17, R17, 0xff, RZ, 0xc0, !PT ;  /* 0x000000ff11117812 */ /* 0x020fe200078ec0ff */
[----:B------:R-:W-:Y:S01]  /*51e0*/  BSSY B0, `(.L_x_159) ;  /* 0x000000b000007945 */ /* 0x000fe20003800000 */
[----:B------:R-:W-:Y:S02]  /*51f0*/  ISETP.LT.OR P3, PT, R3, 0x2, !P0 ;  /* 0x000000020300780c */ /* 0x000fe40004761670 */
[----:B------:R-:W-:Y:S02]  /*5200*/  F2FP.F16.E4M3.UNPACK_B R17, R17 ;  /* 0x00000011ff11723e */ /* 0x000fe400020006ff */
[----:B0-----:R-:W-:-:S03]  /*5210*/  PRMT R12, RZ, 0x7610, R12 ;  /* 0x00007610ff0c7816 */ /* 0x001fc6000000000c */
[----:B------:R-:W-:-:S05]  /*5220*/  HADD2.F32 R17, -RZ, R17.H0_H0 ;  /* 0x20000011ff117230 */ /* 0x000fca0000004100 */
[----:B------:R-:W-:-:S04]  /*5230*/  FMUL R17, R17, R2 ;  /* 0x0000000211117220 */ /* 0x000fc80000400000 */
[----:B------:R-:W-:-:S05]  /*5240*/  FFMA R17, R24, R0, R17 ;  /* 0x0000000018117223 */ /* 0x000fca0000000011 */
[----:B------:R-:W-:-:S05]  /*5250*/  F2FP.SATFINITE.E4M3.F32.PACK_AB_MERGE_C R17, RZ, R17, RZ ;  /* 0x00000011ff11723e */ /* 0x000fca00048070ff */
[----:B------:R0:W-:Y:S01]  /*5260*/  @!P2 STG.E.U8 desc[UR12][R10.64], R17 ;  /* 0x000000110a00a986 */ /* 0x0001e2000c10110c */
[----:B------:R-:W-:Y:S05]  /*5270*/  @P3 BRA `(.L_x_160) ;  /* 0x0000000000043947 */ /* 0x000fea0003800000 */
[----:B------:R2:W5:Y:S02]  /*5280*/  LDG.E.U8 R12, desc[UR12][R14.64+0x1] ;  /* 0x0000010c0e0c7981 */ /* 0x000564000c1e1100 */
.L_x_160:
[----:B------:R-:W-:Y:S05]  /*5290*/  BSYNC B0 ;  /* 0x0000000000007941 */ /* 0x000fea0003800000 */
.L_x_159:
[----:B-----5:R-:W-:Y:S01]  /*52a0*/  LOP3.LUT R12, R12, 0xff, RZ, 0xc0, !PT ;  /* 0x000000ff0c0c7812 */ /* 0x020fe200078ec0ff */
[----:B------:R-:W-:Y:S01]  /*52b0*/  BSSY B0, `(.L_x_161) ;  /* 0x0000013000007945 */ /* 0x000fe20003800000 */
[----:B0-----:R-:W-:Y:S02]  /*52c0*/  IADD3 R17, P1, R6, 0x48, RZ ;  /* 0x0000004806117810 */ /* 0x001fe40007f3e0ff */
[----:B------:R-:W-:-:S03]  /*52d0*/  F2FP.F16.E4M3.UNPACK_B R12, R12 ;  /* 0x0000000cff0c723e */ /* 0x000fc600020006ff */
[----:B------:R-:W-:Y:S01]  /*52e0*/  IMAD.X R7, RZ, RZ, R7, P1 ;  /* 0x000000ffff077224 */ /* 0x000fe200008e0607 */
[----:B------:R-:W-:Y:S01]  /*52f0*/  ISETP.GE.AND P1, PT, R16, 0x49, PT ;  /* 0x000000491000780c */ /* 0x000fe20003f26270 */
[----:B------:R-:W-:Y:S02]  /*5300*/  HADD2.F32 R13, -RZ, R12.H0_H0 ;  /* 0x2000000cff0d7230 */ /* 0x000fe40000004100 */
[----:B------:R-:W-:Y:S01]  /*5310*/  IMAD R12, R7, UR4, RZ ;  /* 0x00000004070c7c24 */ /* 0x000fe2000f8e02ff */
[----:B------:R-:W-:Y:S01]  /*5320*/  ISETP.LT.OR P2, PT, R3, 0x1, !P1 ;  /* 0x000000010300780c */ /* 0x000fe20004f41670 */
[----:B------:R-:W-:-:S04]  /*5330*/  IMAD.WIDE.U32 R4, R17, UR4, R4 ;  /* 0x0000000411047c25 */ /* 0x000fc8000f8e0004 */
[----:B------:R-:W-:Y:S01]  /*5340*/  FMUL R6, R13, R2 ;  /* 0x000000020d067220 */ /* 0x000fe20000400000 */
[----:B------:R-:W-:-:S03]  /*5350*/  IMAD R17, R17, UR5, R12 ;  /* 0x0000000511117c24 */ /* 0x000fc6000f8e020c */
[----:B------:R-:W-:Y:S01]  /*5360*/  FFMA R6, R25, R0, R6 ;  /* 0x0000000019067223 */ /* 0x000fe20000000006 */
[----:B------:R-:W-:-:S04]  /*5370*/  IADD3 R4, P4, R4, UR6, RZ ;  /* 0x0000000604047c10 */ /* 0x000fc8000ff9e0ff */
[----:B------:R-:W-:Y:S02]  /*5380*/  F2FP.SATFINITE.E4M3.F32.PACK_AB_MERGE_C R7, RZ, R6, RZ ;  /* 0x00000006ff07723e */ /* 0x000fe400048070ff */
[----:B------:R-:W-:Y:S02]  /*5390*/  IADD3.X R5, R5, UR7, R17, P4, !PT ;  /* 0x0000000705057c10 */ /* 0x000fe4000a7fe411 */
[----:B------:R-:W-:Y:S01]  /*53a0*/  PRMT R6, RZ, 0x7610, R6 ;  /* 0x00007610ff067816 */ /* 0x000fe20000000006 */
[----:B------:R0:W-:Y:S01]  /*53b0*/  @!P3 STG.E.U8 desc[UR12][R10.64+0x1], R7 ;  /* 0x000001070a00b986 */ /* 0x0001e2000c10110c */
[----:B------:R-:W-:Y:S05]  /*53c0*/  @P2 BRA `(.L_x_162) ;  /* 0x0000000000042947 */ /* 0x000fea0003800000 */
[----:B------:R3:W5:Y:S02]  /*53d0*/  LDG.E.U8 R6, desc[UR12][R4.64] ;  /* 0x0000000c04067981 */ /* 0x000764000c1e1100 */
.L_x_162:
[----:B------:R-:W-:Y:S05]  /*53e0*/  BSYNC B0 ;  /* 0x0000000000007941 */ /* 0x000fea0003800000 */
.L_x_161:
[----:B-----5:R-:W-:Y:S01]  /*53f0*/  LOP3.LUT R6, R6, 0xff, RZ, 0xc0, !PT ;  /* 0x000000ff06067812 */ /* 0x020fe200078ec0ff */
[----:B------:R-:W-:Y:S01]  /*5400*/  BSSY B0, `(.L_x_163) ;  /* 0x000000b000007945 */ /* 0x000fe20003800000 */
[----:B------:R-:W-:Y:S02]  /*5410*/  ISETP.LT.OR P3, PT, R3, 0x2, !P1 ;  /* 0x000000020300780c */ /* 0x000fe40004f61670 */
[----:B------:R-:W-:-:S05]  /*5420*/  F2FP.F16.E4M3.UNPACK_B R6, R6 ;  /* 0x00000006ff06723e */ /* 0x000fca00020006ff */
[----:B0-----:R-:W-:Y:S01]  /*5430*/  HADD2.F32 R7, -RZ, R6.H0_H0 ;  /* 0x20000006ff077230 */ /* 0x001fe20000004100 */
[----:B------:R-:W-:-:S04]  /*5440*/  PRMT R6, RZ, 0x7610, R6 ;  /* 0x00007610ff067816 */ /* 0x000fc80000000006 */
[----:B------:R-:W-:-:S04]  /*5450*/  FMUL R7, R7, R2 ;  /* 0x0000000207077220 */ /* 0x000fc80000400000 */
[----:B------:R-:W-:-:S05]  /*5460*/  FFMA R7, R26, R0, R7 ;  /* 0x000000001a077223 */ /* 0x000fca0000000007 */
[----:B------:R-:W-:-:S05]  /*5470*/  F2FP.SATFINITE.E4M3.F32.PACK_AB_MERGE_C R7, RZ, R7, RZ ;  /* 0x00000007ff07723e */ /* 0x000fca00048070ff */
[----:B------:R0:W-:Y:S01]  /*5480*/  @!P2 STG.E.U8 desc[UR12][R8.64], R7 ;  /* 0x000000070800a986 */ /* 0x0001e2000c10110c */
[----:B------:R-:W-:Y:S05]  /*5490*/  @P3 BRA `(.L_x_164) ;  /* 0x0000000000043947 */ /* 0x000fea0003800000 */
[----:B------:R4:W5:Y:S02]  /*54a0*/  LDG.E.U8 R6, desc[UR12][R4.64+0x1] ;  /* 0x0000010c04067981 */ /* 0x000964000c1e1100 */
.L_x_164:
[----:B------:R-:W-:Y:S05]  /*54b0*/  BSYNC B0 ;  /* 0x0000000000007941 */ /* 0x000fea0003800000 */
.L_x_163:
[----:B-----5:R-:W-:Y:S01]  /*54c0*/  LOP3.LUT R6, R6, 0xff, RZ, 0xc0, !PT ;  /* 0x000000ff06067812 */ /* 0x020fe200078ec0ff */
[----:B------:R-:W-:Y:S01]  /*54d0*/  BSSY B0, `(.L_x_165) ;  /* 0x000000b000007945 */ /* 0x000fe20003800000 */
[----:B------:R-:W-:Y:S02]  /*54e0*/  ISETP.LT.OR P2, PT, R3, 0x9, !P0 ;  /* 0x000000090300780c */ /* 0x000fe40004741670 */
[----:B------:R-:W-:-:S05]  /*54f0*/  F2FP.F16.E4M3.UNPACK_B R6, R6 ;  /* 0x00000006ff06723e */ /* 0x000fca00020006ff */
[----:B0-----:R-:W-:-:S05]  /*5500*/  HADD2.F32 R7, -RZ, R6.H0_H0 ;  /* 0x20000006ff077230 */ /* 0x001fca0000004100 */
[----:B------:R-:W-:-:S04]  /*5510*/  FMUL R6, R7, R2 ;  /* 0x0000000207067220 */ /* 0x000fc80000400000 */
[----:B------:R-:W-:-:S05]  /*5520*/  FFMA R6, R27, R0, R6 ;  /* 0x000000001b067223 */ /* 0x000fca0000000006 */
[----:B------:R-:W-:Y:S02]  /*5530*/  F2FP.SATFINITE.E4M3.F32.PACK_AB_MERGE_C R7, RZ, R6, RZ ;  /* 0x00000006ff07723e */ /* 0x000fe400048070ff */
[----:B------:R-:W-:-:S03]  /*5540*/  PRMT R6, RZ, 0x7610, R6 ;  /* 0x00007610ff067816 */ /* 0x000fc60000000006 */
[----:B------:R0:W-:Y:S01]  /*5550*/  @!P3 STG.E.U8 desc[UR12][R8.64+0x1], R7 ;  /* 0x000001070800b986 */ /* 0x0001e2000c10110c */
[----:B------:R-:W-:Y:S05]  /*5560*/  @P2 BRA `(.L_x_166) ;  /* 0x0000000000042947 */ /* 0x000fea0003800000 */
[----:B------:R0:W5:Y:S02]  /*5570*/  LDG.E.U8 R6, desc[UR12][R14.64+0x8] ;  /* 0x0000080c0e067981 */ /* 0x000164000c1e1100 */
.L_x_166:
[----:B------:R-:W-:Y:S05]  /*5580*/  BSYNC B0 ;  /* 0x0000000000007941 */ /* 0x000fea0003800000 */
.L_x_165:
        /* <DEDUP_REMOVED lines=12> */
.L_x_168:
[----:B------:R-:W-:Y:S05]  /*5650*/  BSYNC B0 ;  /* 0x0000000000007941 */ /* 0x000fea0003800000 */
.L_x_167:
        /* <DEDUP_REMOVED lines=12> */
.L_x_170:
[----:B------:R-:W-:Y:S05]  /*5720*/  BSYNC B0 ;  /* 0x0000000000007941 */ /* 0x000fea0003800000 */
.L_x_169:
        /* <DEDUP_REMOVED lines=12> */
.L_x_172:
[----:B------:R-:W-:Y:S05]  /*57f0*/  BSYNC B0 ;  /* 0x0000000000007941 */ /* 0x000fea0003800000 */
.L_x_171:
        /* <DEDUP_REMOVED lines=12> */
.L_x_174:
[----:B------:R-:W-:Y:S05]  /*58c0*/  BSYNC B0 ;  /* 0x0000000000007941 */ /* 0x000fea0003800000 */
.L_x_173:
        /* <DEDUP_REMOVED lines=12> */
.L_x_176:
[----:B------:R-:W-:Y:S05]  /*5990*/  BSYNC B0 ;  /* 0x0000000000007941 */ /* 0x000fea0003800000 */
.L_x_175:
        /* <DEDUP_REMOVED lines=12> */
.L_x_178:
[----:B------:R-:W-:Y:S05]  /*5a60*/  BSYNC B0 ;  /* 0x0000000000007941 */ /* 0x000fea0003800000 */
.L_x_177:
        /* <DEDUP_REMOVED lines=12> */
.L_x_180:
[----:B------:R-:W-:Y:S05]  /*5b30*/  BSYNC B0 ;  /* 0x0000000000007941 */ /* 0x000fea0003800000 */
.L_x_179:
        /* <DEDUP_REMOVED lines=12> */
.L_x_182:
[----:B------:R-:W-:Y:S05]  /*5c00*/  BSYNC B0 ;  /* 0x0000000000007941 */ /* 0x000fea0003800000 */
.L_x_181:
        /* <DEDUP_REMOVED lines=12> */
.L_x_184:
[----:B------:R-:W-:Y:S05]  /*5cd0*/  BSYNC B0 ;  /* 0x0000000000007941 */ /* 0x000fea0003800000 */
.L_x_183:
        /* <DEDUP_REMOVED lines=12> */
.L_x_186:
[----:B------:R-:W-:Y:S05]  /*5da0*/  BSYNC B0 ;  /* 0x0000000000007941 */ /* 0x000fea0003800000 */
.L_x_185:
        /* <DEDUP_REMOVED lines=12> */
.L_x_188:
[----:B------:R-:W-:Y:S05]  /*5e70*/  BSYNC B0 ;  /* 0x0000000000007941 */ /* 0x000fea0003800000 */
.L_x_187:
        /* <DEDUP_REMOVED lines=12> */
.L_x_190:
[----:B------:R-:W-:Y:S05]  /*5f40*/  BSYNC B0 ;  /* 0x0000000000007941 */ /* 0x000fea0003800000 */
.L_x_189:
        /* <DEDUP_REMOVED lines=12> */
.L_x_192:
[----:B------:R-:W-:Y:S05]  /*6010*/  BSYNC B0 ;  /* 0x0000000000007941 */ /* 0x000fea0003800000 */
.L_x_191:
        /* <DEDUP_REMOVED lines=12> */
.L_x_194:
[----:B------:R-:W-:Y:S05]  /*60e0*/  BSYNC B0 ;  /* 0x0000000000007941 */ /* 0x000fea0003800000 */
.L_x_193:
        /* <DEDUP_REMOVED lines=12> */
.L_x_196:
[----:B------:R-:W-:Y:S05]  /*61b0*/  BSYNC B0 ;  /* 0x0000000000007941 */ /* 0x000fea0003800000 */
.L_x_195:
        /* <DEDUP_REMOVED lines=12> */
.L_x_198:
[----:B------:R-:W-:Y:S05]  /*6280*/  BSYNC B0 ;  /* 0x0000000000007941 */ /* 0x000fea0003800000 */
.L_x_197:
        /* <DEDUP_REMOVED lines=12> */
.L_x_200:
[----:B------:R-:W-:Y:S05]  /*6350*/  BSYNC B0 ;  /* 0x0000000000007941 */ /* 0x000fea0003800000 */
.L_x_199:
        /* <DEDUP_REMOVED lines=12> */
.L_x_202:
[----:B------:R-:W-:Y:S05]  /*6420*/  BSYNC B0 ;  /* 0x0000000000007941 */ /* 0x000fea0003800000 */
.L_x_201:
        /* <DEDUP_REMOVED lines=12> */
.L_x_204:
[----:B------:R-:W-:Y:S05]  /*64f0*/  BSYNC B0 ;  /* 0x0000000000007941 */ /* 0x000fea0003800000 */
.L_x_203:
        /* <DEDUP_REMOVED lines=12> */
.L_x_206:
[----:B------:R-:W-:Y:S05]  /*65c0*/  BSYNC B0 ;  /* 0x0000000000007941 */ /* 0x000fea0003800000 */
.L_x_205:
        /* <DEDUP_REMOVED lines=12> */
.L_x_208:
[----:B------:R-:W-:Y:S05]  /*6690*/  BSYNC B0 ;  /* 0x0000000000007941 */ /* 0x000fea0003800000 */
.L_x_207:
        /* <DEDUP_REMOVED lines=12> */
.L_x_210:
[----:B------:R-:W-:Y:S05]  /*6760*/  BSYNC B0 ;  /* 0x0000000000007941 */ /* 0x000fea0003800000 */
.L_x_209:
        /* <DEDUP_REMOVED lines=12> */
.L_x_212:
[----:B------:R-:W-:Y:S05]  /*6830*/  BSYNC B0 ;  /* 0x0000000000007941 */ /* 0x000fea0003800000 */
.L_x_211:
        /* <DEDUP_REMOVED lines=12> */
.L_x_214:
[----:B------:R-:W-:Y:S05]  /*6900*/  BSYNC B0 ;  /* 0x0000000000007941 */ /* 0x000fea0003800000 */
.L_x_213:
        /* <DEDUP_REMOVED lines=12> */
.L_x_216:
[----:B------:R-:W-:Y:S05]  /*69d0*/  BSYNC B0 ;  /* 0x0000000000007941 */ /* 0x000fea0003800000 */
.L_x_215:
        /* <DEDUP_REMOVED lines=12> */
.L_x_218:
[----:B------:R-:W-:Y:S05]  /*6aa0*/  BSYNC B0 ;  /* 0x0000000000007941 */ /* 0x000fea0003800000 */
.L_x_217:
        /* <DEDUP_REMOVED lines=12> */
.L_x_220:
[----:B------:R-:W-:Y:S05]  /*6b70*/  BSYNC B0 ;  /* 0x0000000000007941 */ /* 0x000fea0003800000 */
.L_x_219:
        /* <DEDUP_REMOVED lines=12> */
.L_x_222:
[----:B------:R-:W-:Y:S05]  /*6c40*/  BSYNC B0 ;  /* 0x0000000000007941 */ /* 0x000fea0003800000 */
.L_x_221:
        /* <DEDUP_REMOVED lines=12> */
.L_x_224:
[----:B------:R-:W-:Y:S05]  /*6d10*/  BSYNC B0 ;  /* 0x0000000000007941 */ /* 0x000fea0003800000 */
.L_x_223:
        /* <DEDUP_REMOVED lines=12> */
.L_x_226:
[----:B------:R-:W-:Y:S05]  /*6de0*/  BSYNC B0 ;  /* 0x0000000000007941 */ /* 0x000fea0003800000 */
.L_x_225:
        /* <DEDUP_REMOVED lines=12> */
.L_x_228:
[----:B------:R-:W-:Y:S05]  /*6eb0*/  BSYNC B0 ;  /* 0x0000000000007941 */ /* 0x000fea0003800000 */
.L_x_227:
        /* <DEDUP_REMOVED lines=12> */
.L_x_230:
[----:B------:R-:W-:Y:S05]  /*6f80*/  BSYNC B0 ;  /* 0x0000000000007941 */ /* 0x000fea0003800000 */
.L_x_229:
        /* <DEDUP_REMOVED lines=12> */
.L_x_232:
[----:B------:R-:W-:Y:S05]  /*7050*/  BSYNC B0 ;  /* 0x0000000000007941 */ /* 0x000fea0003800000 */
.L_x_231:
        /* <DEDUP_REMOVED lines=12> */
.L_x_234:
[----:B------:R-:W-:Y:S05]  /*7120*/  BSYNC B0 ;  /* 0x0000000000007941 */ /* 0x000fea0003800000 */
.L_x_233:
        /* <DEDUP_REMOVED lines=12> */
.L_x_236:
[----:B------:R-:W-:Y:S05]  /*71f0*/  BSYNC B0 ;  /* 0x0000000000007941 */ /* 0x000fea0003800000 */
.L_x_235:
        /* <DEDUP_REMOVED lines=12> */
.L_x_238:
[----:B------:R-:W-:Y:S05]  /*72c0*/  BSYNC B0 ;  /* 0x0000000000007941 */ /* 0x000fea0003800000 */
.L_x_237:
        /* <DEDUP_REMOVED lines=12> */
.L_x_240:
[----:B------:R-:W-:Y:S05]  /*7390*/  BSYNC B0 ;  /* 0x0000000000007941 */ /* 0x000fea0003800000 */
.L_x_239:
        /* <DEDUP_REMOVED lines=12> */
.L_x_242:
[----:B------:R-:W-:Y:S05]  /*7460*/  BSYNC B0 ;  /* 0x0000000000007941 */ /* 0x000fea0003800000 */
.L_x_241:
        /* <DEDUP_REMOVED lines=12> */
.L_x_244:
[----:B------:R-:W-:Y:S05]  /*7530*/  BSYNC B0 ;  /* 0x0000000000007941 */ /* 0x000fea0003800000 */
.L_x_243:
        /* <DEDUP_REMOVED lines=12> */
.L_x_246:
[----:B------:R-:W-:Y:S05]  /*7600*/  BSYNC B0 ;  /* 0x0000000000007941 */ /* 0x000fea0003800000 */
.L_x_245:
        /* <DEDUP_REMOVED lines=12> */
.L_x_248:
[----:B------:R-:W-:Y:S05]  /*76d0*/  BSYNC B0 ;  /* 0x0000000000007941 */ /* 0x000fea0003800000 */
.L_x_247:
        /* <DEDUP_REMOVED lines=12> */
.L_x_250:
[----:B------:R-:W-:Y:S05]  /*77a0*/  BSYNC B0 ;  /* 0x0000000000007941 */ /* 0x000fea0003800000 */
.L_x_249:
        /* <DEDUP_REMOVED lines=12> */
.L_x_252:
[----:B------:R-:W-:Y:S05]  /*7870*/  BSYNC B0 ;  /* 0x0000000000007941 */ /* 0x000fea0003800000 */
.L_x_251:
        /* <DEDUP_REMOVED lines=12> */
.L_x_254:
[----:B------:R-:W-:Y:S05]  /*7940*/  BSYNC B0 ;  /* 0x0000000000007941 */ /* 0x000fea0003800000 */
.L_x_253:
        /* <DEDUP_REMOVED lines=12> */
.L_x_256:
[----:B------:R-:W-:Y:S05]  /*7a10*/  BSYNC B0 ;  /* 0x0000000000007941 */ /* 0x000fea0003800000 */
.L_x_255:
        /* <DEDUP_REMOVED lines=12> */
.L_x_258:
[----:B------:R-:W-:Y:S05]  /*7ae0*/  BSYNC B0 ;  /* 0x0000000000007941 */ /* 0x000fea0003800000 */
.L_x_257:
        /* <DEDUP_REMOVED lines=12> */
.L_x_260:
[----:B------:R-:W-:Y:S05]  /*7bb0*/  BSYNC B0 ;  /* 0x0000000000007941 */ /* 0x000fea0003800000 */
.L_x_259:
        /* <DEDUP_REMOVED lines=12> */
.L_x_262:
[----:B------:R-:W-:Y:S05]  /*7c80*/  BSYNC B0 ;  /* 0x0000000000007941 */ /* 0x000fea0003800000 */
.L_x_261:
        /* <DEDUP_REMOVED lines=12> */
.L_x_264:
[----:B------:R-:W-:Y:S05]  /*7d50*/  BSYNC B0 ;  /* 0x0000000000007941 */ /* 0x000fea0003800000 */
.L_x_263:
        /* <DEDUP_REMOVED lines=12> */
.L_x_266:
[----:B------:R-:W-:Y:S05]  /*7e20*/  BSYNC B0 ;  /* 0x0000000000007941 */ /* 0x000fea0003800000 */
.L_x_265:
        /* <DEDUP_REMOVED lines=12> */
.L_x_268:
[----:B------:R-:W-:Y:S05]  /*7ef0*/  BSYNC B0 ;  /* 0x0000000000007941 */ /* 0x000fea0003800000 */
.L_x_267:
        /* <DEDUP_REMOVED lines=12> */
.L_x_270:
[----:B------:R-:W-:Y:S05]  /*7fc0*/  BSYNC B0 ;  /* 0x0000000000007941 */ /* 0x000fea0003800000 */
.L_x_269:
[----:B-----5:R-:W-:Y:S01]  /*7fd0*/  F2FP.F16.E4M3.UNPACK_B R6, R6 ;  /* 0x00000006ff06723e */ /* 0x020fe200020006ff */
[----:B------:R-:W-:Y:S01]  /*7fe0*/  BSSY B0, `(.L_x_271) ;  /* 0x000000a000007945 */ /* 0x000fe20003800000 */
[----:B------:R-:W-:-:S03]  /*7ff0*/  ISETP.LT.OR P3, PT, R3, 0x72, !P0 ;  /* 0x000000720300780c */ /* 0x000fc60004761670 */
        /* <DEDUP_REMOVED lines=8> */
.L_x_272:
[----:B------:R-:W-:Y:S05]  /*8080*/  BSYNC B0 ;  /* 0x0000000000007941 */ /* 0x000fea0003800000 */
.L_x_271:
[----:B-----5:R-:W-:Y:S01]  /*8090*/  F2FP.F16.E4M3.UNPACK_B R6, R6 ;  /* 0x00000006ff06723e */ /* 0x020fe200020006ff */
[----:B------:R-:W-:Y:S01]  /*80a0*/  BSSY B0, `(.L_x_273) ;  /* 0x000000a000007945 */ /* 0x000fe20003800000 */
[----:B------:R-:W-:-:S03]  /*80b0*/  ISETP.LT.OR P2, PT, R3, 0x71, !P1 ;  /* 0x000000710300780c */ /* 0x000fc60004f41670 */
        /* <DEDUP_REMOVED lines=8> */
.L_x_274:
[----:B------:R-:W-:Y:S05]  /*8140*/  BSYNC B0 ;  /* 0x0000000000007941 */ /* 0x000fea0003800000 */
.L_x_273:
        /* <DEDUP_REMOVED lines=11> */
.L_x_276:
[----:B------:R-:W-:Y:S05]  /*8200*/  BSYNC B0 ;  /* 0x0000000000007941 */ /* 0x000fea0003800000 */
.L_x_275:
        /* <DEDUP_REMOVED lines=11> */
.L_x_278:
[----:B------:R-:W-:Y:S05]  /*82c0*/  BSYNC B0 ;  /* 0x0000000000007941 */ /* 0x000fea0003800000 */
.L_x_277:
        /* <DEDUP_REMOVED lines=11> */
.L_x_280:
[----:B------:R-:W-:Y:S05]  /*8380*/  BSYNC B0 ;  /* 0x0000000000007941 */ /* 0x000fea0003800000 */
.L_x_279:
        /* <DEDUP_REMOVED lines=11> */
.L_x_282:
[----:B------:R-:W-:Y:S05]  /*8440*/  BSYNC B0 ;  /* 0x0000000000007941 */ /* 0x000fea0003800000 */
.L_x_281:
[----:B-----5:R-:W-:Y:S01]  /*8450*/  F2FP.F16.E4M3.UNPACK_B R6, R6 ;  /* 0x00000006ff06723e */ /* 0x020fe200020006ff */
[----:B------:R-:W-:Y:S01]  /*8460*/  BSSY B0, `(.L_x_283) ;  /* 0x000000a000007945 */ /* 0x000fe20003800000 */
[----:B------:R-:W-:Y:S02]  /*8470*/  ISETP.LT.OR P1, PT, R3, 0x7a, !P1 ;  /* 0x0000007a0300780c */ /* 0x000fe40004f21670 */
[----:B------:R-:W-:Y:S01]  /*8480*/  PRMT R3, RZ, 0x7610, R3 ;  /* 0x00007610ff037816 */ /* 0x000fe20000000003 */
[----:B0-----:R-:W-:-:S05]  /*8490*/  HADD2.F32 R7, -RZ, R6.H0_H0 ;  /* 0x20000006ff077230 */ /* 0x001fca0000004100 */
[----:B------:R-:W-:-:S04]  /*84a0*/  FMUL R7, R7, R2 ;  /* 0x0000000207077220 */ /* 0x000fc80000400000 */
[----:B------:R-:W-:-:S05]  /*84b0*/  FFMA R7, R86, R0, R7 ;  /* 0x0000000056077223 */ /* 0x000fca0000000007 */
[----:B------:R-:W-:-:S05]  /*84c0*/  F2FP.SATFINITE.E4M3.F32.PACK_AB_MERGE_C R7, RZ, R7, RZ ;  /* 0x00000007ff07723e */ /* 0x000fca00048070ff */
[----:B------:R0:W-:Y:S01]  /*84d0*/  @!P2 STG.E.U8 desc[UR12][R8.64+0x78], R7 ;  /* 0x000078070800a986 */ /* 0x0001e2000c10110c */
[----:B------:R-:W-:Y:S05]  /*84e0*/  @P1 BRA `(.L_x_284) ;  /* 0x0000000000041947 */ /* 0x000fea0003800000 */
[----:B------:R0:W5:Y:S02]  /*84f0*/  LDG.E.U8 R3, desc[UR12][R4.64+0x79] ;  /* 0x0000790c04037981 */ /* 0x000164000c1e1100 */
.L_x_284:
[----:B------:R-:W-:Y:S05]  /*8500*/  BSYNC B0 ;  /* 0x0000000000007941 */ /* 0x000fea0003800000 */
.L_x_283:
[----:B-----5:R-:W-:-:S05]  /*8510*/  F2FP.F16.E4M3.UNPACK_B R3, R3 ;  /* 0x00000003ff03723e */ /* 0x020fca00020006ff */
[----:B------:R-:W-:-:S05]  /*8520*/  HADD2.F32 R3, -RZ, R3.H0_H0 ;  /* 0x20000003ff037230 */ /* 0x000fca0000004100 */
[----:B------:R-:W-:-:S04]  /*8530*/  FMUL R2, R3, R2 ;  /* 0x0000000203027220 */ /* 0x000fc80000400000 */
[----:B------:R-:W-:-:S05]  /*8540*/  FFMA R2, R87, R0, R2 ;  /* 0x0000000057027223 */ /* 0x000fca0000000002 */
[----:B------:R-:W-:Y:S01]  /*8550*/  F2FP.SATFINITE.E4M3.F32.PACK_AB_MERGE_C R3, RZ, R2, RZ ;  /* 0x00000002ff03723e */ /* 0x000fe200048070ff */
[----:B------:R-:W-:Y:S06]  /*8560*/  @P1 EXIT ;  /* 0x000000000000194d */ /* 0x000fec0003800000 */
[----:B------:R-:W-:Y:S01]  /*8570*/  STG.E.U8 desc[UR12][R8.64+0x79], R3 ;  /* 0x0000790308007986 */ /* 0x000fe2000c10110c */
[----:B------:R-:W-:Y:S05]  /*8580*/  EXIT ;  /* 0x000000000000794d */ /* 0x000fea0003800000 */
.L_x_28:
[----:B------:R-:W-:Y:S01]  /*8590*/  ISETP.GE.AND P3, PT, R16, 0x1, PT ;  /* 0x000000011000780c */ /* 0x000fe20003f66270 */
[-C--:B------:R-:W-:Y:S01]  /*85a0*/  FMUL R89, R89, R0.reuse ;  /* 0x0000000059597220 */ /* 0x080fe20000400000 */
[-C--:B------:R-:W-:Y:S01]  /*85b0*/  FMUL R88, R88, R0.reuse ;  /* 0x0000000058587220 */ /* 0x080fe20000400000 */
[----:B------:R-:W-:Y:S01]  /*85c0*/  ISETP.GE.AND P2, PT, R16, 0x9, PT ;  /* 0x000000091000780c */ /* 0x000fe20003f46270 */
[-C--:B------:R-:W-:Y:S01]  /*85d0*/  FMUL R90, R90, R0.reuse ;  /* 0x000000005a5a7220 */ /* 0x080fe20000400000 */
[----:B------:R-:W-:Y:S01]  /*85e0*/  ISETP.LT.OR P1, PT, R3, 0x2, !P3 ;  /* 0x000000020300780c */ /* 0x000fe20005f21670 */
[-C--:B------:R-:W-:Y:S01]  /*85f0*/  FMUL R91, R91, R0.reuse ;  /* 0x000000005b5b7220 */ /* 0x080fe20000400000 */
[----:B------:R-:W-:Y:S01]  /*8600*/  ISETP.LT.OR P0, PT, R3, 0x1, !P3 ;  /* 0x000000010300780c */ /* 0x000fe20005f01670 */
[-C--:B------:R-:W-:Y:S01]  /*8610*/  FMUL R92, R92, R0.reuse ;  /* 0x000000005c5c7220 */ /* 0x080fe20000400000 */
[----:B------:R-:W-:Y:S01]  /*8620*/  F2FP.SATFINITE.E4M3.F32.PACK_AB_MERGE_C R89, RZ, R89, RZ ;  /* 0x00000059ff59723e */ /* 0x000fe200048070ff */
[----:B------:R-:W-:Y:S01]  /*8630*/  FMUL R93, R93, R0 ;  /* 0x000000005d5d7220 */ /* 0x000fe20000400000 */
[----:B------:R-:W-:Y:S01]  /*8640*/  F2FP.SATFINITE.E4M3.F32.PACK_AB_MERGE_C R5, RZ, R88, RZ ;  /* 0x00000058ff05723e */ /* 0x000fe200048070ff */
[-C--:B------:R-:W-:Y:S01]  /*8650*/  FMUL R94, R94, R0.reuse ;  /* 0x000000005e5e7220 */ /* 0x080fe20000400000 */
[----:B------:R-:W-:Y:S01]  /*8660*/  ISETP.LT.OR P4, PT, R3, 0x2, !P2 ;  /* 0x000000020300780c */ /* 0x000fe20005781670 */
[-C--:B------:R-:W-:Y:S01]  /*8670*/  FMUL R95, R95, R0.reuse ;  /* 0x000000005f5f7220 */ /* 0x080fe20000400000 */
[C---:B------:R-:W-:Y:S01]  /*8680*/  ISETP.LT.OR P5, PT, R3.reuse, 0x9, !P3 ;  /* 0x000000090300780c */ /* 0x040fe20005fa1670 */
[-C--:B------:R-:W-:Y:S01]  /*8690*/  FMUL R96, R96, R0.reuse ;  /* 0x0000000060607220 */ /* 0x080fe20000400000 */
[C---:B------:R-:W-:Y:S01]  /*86a0*/  ISETP.LT.OR P6, PT, R3.reuse, 0xa, !P3 ;  /* 0x0000000a0300780c */ /* 0x040fe20005fc1670 */
[----:B------:R-:W-:Y:S01]  /*86b0*/  @!P1 STG.E.U8 desc[UR12][R14.64+0x1], R89 ;  /* 0x000001590e009986 */ /* 0x000fe2000c10110c */
[----:B------:R-:W-:Y:S01]  /*86c0*/  ISETP.LT.OR P1, PT, R3, 0x1, !P2 ;  /* 0x000000010300780c */ /* 0x000fe20005721670 */
[-C--:B------:R-:W-:Y:S01]  /*86d0*/  FMUL R97, R97, R0.reuse ;  /* 0x0000000061617220 */ /* 0x080fe20000400000 */
[----:B------:R-:W-:Y:S01]  /*86e0*/  F2FP.SATFINITE.E4M3.F32.PACK_AB_MERGE_C R91, RZ, R91, RZ ;  /* 0x0000005bff5b723e */ /* 0x000fe200048070ff */
[----:B------:R0:W-:Y:S01]  /*86f0*/  @!P0 STG.E.U8 desc[UR12][R14.64], R5 ;  /* 0x000000050e008986 */ /* 0x0001e2000c10110c */
[----:B------:R-:W-:Y:S01]  /*8700*/  ISETP.LT.OR P0, PT, R3, 0x9, !P2 ;  /* 0x000000090300780c */ /* 0x000fe20005701670 */
[----:B------:R-:W-:Y:S01]  /*8710*/  FMUL R98, R98, R0 ;  /* 0x0000000062627220 */ /* 0x000fe20000400000 */
[----:B------:R-:W-:Y:S01]  /*8720*/  F2FP.SATFINITE.E4M3.F32.PACK_AB_MERGE_C R7, RZ, R92, RZ ;  /* 0x0000005cff07723e */ /* 0x000fe200048070ff */
[----:B------:R-:W-:Y:S01]  /*8730*/  @!P4 STG.E.U8 desc[UR12][R12.64+0x1], R91 ;  /* 0x0000015b0c00c986 */ /* 0x000fe2000c10110c */
[----:B------:R-:W-:Y:S01]  /*8740*/  F2FP.SATFINITE.E4M3.F32.PACK_AB_MERGE_C R93, RZ, R93, RZ ;  /* 0x0000005dff5d723e */ /* 0x000fe200048070ff */
[----:B------:R-:W-:Y:S01]  /*8750*/  FMUL R99, R99, R0 ;  /* 0x0000000063637220 */ /* 0x000fe20000400000 */
[----:B------:R-:W-:Y:S01]  /*8760*/  F2FP.SATFINITE.E4M3.F32.PACK_AB_MERGE_C R17, RZ, R94, RZ ;  /* 0x0000005eff11723e */ /* 0x000fe200048070ff */
[-C--:B------:R-:W-:Y:S01]  /*8770*/  FMUL R100, R100, R0.reuse ;  /* 0x0000000064647220 */ /* 0x080fe20000400000 */
[----:B------:R-:W-:Y:S01]  /*8780*/  ISETP.LT.OR P4, PT, R3, 0x12, !P3 ;  /* 0x000000120300780c */ /* 0x000fe20005f81670 */
[-C--:B------:R-:W-:Y:S01]  /*8790*/  FMUL R101, R101, R0.reuse ;  /* 0x0000000065657220 */ /* 0x080fe20000400000 */
[----:B------:R-:W-:Y:S01]  /*87a0*/  F2FP.SATFINITE.E4M3.F32.PACK_AB_MERGE_C R95, RZ, R95, RZ ;  /* 0x0000005fff5f723e */ /* 0x000fe200048070ff */
[----:B------:R-:W-:Y:S01]  /*87b0*/  FMUL R102, R102, R0 ;  /* 0x0000000066667220 */ /* 0x000fe20000400000 */
[----:B0-----:R-:W-:Y:S01]  /*87c0*/  F2FP.SATFINITE.E4M3.F32.PACK_AB_MERGE_C R5, RZ, R90, RZ ;  /* 0x0000005aff05723e */ /* 0x001fe200048070ff */
[-C--:B------:R-:W-:Y:S01]  /*87d0*/  FMUL R103, R103, R0.reuse ;  /* 0x0000000067677220 */ /* 0x080fe20000400000 */
[----:B------:R-:W-:Y:S01]  /*87e0*/  F2FP.SATFINITE.E4M3.F32.PACK_AB_MERGE_C R97, RZ, R97, RZ ;  /* 0x00000061ff61723e */ /* 0x000fe200048070ff */
[-C--:B------:R-:W-:Y:S01]  /*87f0*/  FMUL R104, R104, R0.reuse ;  /* 0x0000000068687220 */ /* 0x080fe20000400000 */
[----:B------:R-:W-:Y:S01]  /*8800*/  F2FP.SATFINITE.E4M3.F32.PACK_AB_MERGE_C R99, RZ, R99, RZ ;  /* 0x00000063ff63723e */ /* 0x000fe200048070ff */
[----:B------:R0:W-:Y:S01]  /*8810*/  @!P1 STG.E.U8 desc[UR12][R12.64], R5 ;  /* 0x000000050c009986 */ /* 0x0001e2000c10110c */
[----:B------:R-:W-:Y:S01]  /*8820*/  ISETP.LT.OR P1, PT, R3, 0xa, !P2 ;  /* 0x0000000a0300780c */ /* 0x000fe20005721670 */
[-C--:B------:R-:W-:Y:S01]  /*8830*/  FMUL R105, R105, R0.reuse ;  /* 0x0000000069697220 */ /* 0x080fe20000400000 */
[----:B------:R-:W-:Y:S01]  /*8840*/  F2FP.SATFINITE.E4M3.F32.PACK_AB_MERGE_C R101, RZ, R101, RZ ;  /* 0x00000065ff65723e */ /* 0x000fe200048070ff */
[----:B------:R1:W-:Y:S01]  /*8850*/  @!P5 STG.E.U8 desc[UR12][R14.64+0x8], R7 ;  /* 0x000008070e00d986 */ /* 0x0003e2000c10110c */
[C---:B------:R-:W-:Y:S01]  /*8860*/  ISETP.LT.OR P5, PT, R3.reuse, 0x11, !P2 ;  /* 0x000000110300780c */ /* 0x040fe200057a1670 */
[-C--:B------:R-:W-:Y:S01]  /*8870*/  FMUL R106, R106, R0.reuse ;  /* 0x000000006a6a7220 */ /* 0x080fe20000400000 */
[----:B------:R-:W-:Y:S01]  /*8880*/  F2FP.SATFINITE.E4M3.F32.PACK_AB_MERGE_C R103, RZ, R103, RZ ;  /* 0x00000067ff67723e */ /* 0x000fe200048070ff */
[----:B------:R-:W-:Y:S01]  /*8890*/  @!P6 STG.E.U8 desc[UR12][R14.64+0x9], R93 ;  /* 0x0000095d0e00e986 */ /* 0x000fe2000c10110c */
[----:B------:R-:W-:Y:S01]  /*88a0*/  ISETP.LT.OR P6, PT, R3, 0x12, !P2 ;  /* 0x000000120300780c */ /* 0x000fe200057c1670 */
[-C--:B------:R-:W-:Y:S01]  /*88b0*/  FMUL R107, R107, R0.reuse ;  /* 0x000000006b6b7220 */ /* 0x080fe20000400000 */
[-C--:B------:R-:W-:Y:S01]  /*88c0*/  FMUL R108, R108, R0.reuse ;  /* 0x000000006c6c7220 */ /* 0x080fe20000400000 */
[----:B------:R2:W-:Y:S01]  /*88d0*/  @!P0 STG.E.U8 desc[UR12][R12.64+0x8], R17 ;  /* 0x000008110c008986 */ /* 0x0005e2000c10110c */
[----:B------:R-:W-:Y:S01]  /*88e0*/  ISETP.LT.OR P0, PT, R3, 0x11, !P3 ;  /* 0x000000110300780c */ /* 0x000fe20005f01670 */
[----:B------:R-:W-:Y:S01]  /*88f0*/  FMUL R109, R109, R0 ;  /* 0x000000006d6d7220 */ /* 0x000fe20000400000 */
[----:B0-----:R-:W-:Y:S01]  /*8900*/  F2FP.SATFINITE.E4M3.F32.PACK_AB_MERGE_C R5, RZ, R96, RZ ;  /* 0x00000060ff05723e */ /* 0x001fe200048070ff */
[----:B------:R-:W-:Y:S01]  /*8910*/  @!P1 STG.E.U8 desc[UR12][R12.64+0x9], R95 ;  /* 0x0000095f0c009986 */ /* 0x000fe2000c10110c */
[----:B-1----:R-:W-:Y:S01]  /*8920*/  F2FP.SATFINITE.E4M3.F32.PACK_AB_MERGE_C R7, RZ, R98, RZ ;  /* 0x00000062ff07723e */ /* 0x002fe200048070ff */
[-C--:B------:R-:W-:Y:S01]  /*8930*/  FMUL R110, R110, R0.reuse ;  /* 0x000000006e6e7220 */ /* 0x080fe20000400000 */
[C---:B------:R-:W-:Y:S01]  /*8940*/  ISETP.LT.OR P1, PT, R3.reuse, 0x19, !P3 ;  /* 0x000000190300780c */ /* 0x040fe20005f21670 */
[----:B------:R-:W-:Y:S01]  /*8950*/  @!P4 STG.E.U8 desc[UR12][R14.64+0x11], R97 ;  /* 0x000011610e00c986 */ /* 0x000fe2000c10110c */
[----:B------:R-:W-:Y:S01]  /*8960*/  ISETP.LT.OR P4, PT, R3, 0x1a, !P3 ;  /* 0x0000001a0300780c */ /* 0x000fe20005f81670 */
[-C--:B------:R-:W-:Y:S01]  /*8970*/  FMUL R111, R111, R0.reuse ;  /* 0x000000006f6f7220 */ /* 0x080fe20000400000 */
[----:B------:R-:W-:Y:S01]  /*8980*/  F2FP.SATFINITE.E4M3.F32.PACK_AB_MERGE_C R105, RZ, R105, RZ ;  /* 0x00000069ff69723e */ /* 0x000fe200048070ff */
[----:B------:R-:W-:Y:S01]  /*8990*/  FMUL R112, R112, R0 ;  /* 0x0000000070707220 */ /* 0x000fe20000400000 */
[----:B--2---:R-:W-:Y:S01]  /*89a0*/  F2FP.SATFINITE.E4M3.F32.PACK_AB_MERGE_C R17, RZ, R104, RZ ;  /* 0x00000068ff11723e */ /* 0x004fe200048070ff */
        /* <DEDUP_REMOVED lines=10> */
[----:B------:R-:W-:Y:S01]  /*8a50*/  FMUL R115, R115, R0 ;  /* 0x0000000073737220 */ /* 0x000fe20000400000 */
[----:B------:R-:W-:Y:S01]  /*8a60*/  F2FP.SATFINITE.E4M3.F32.PACK_AB_MERGE_C R111, RZ, R111, RZ ;  /* 0x0000006fff6f723e */ /* 0x000fe200048070ff */
[----:B------:R-:W-:Y:S01]  /*8a70*/  @!P4 STG.E.U8 desc[UR12][R14.64+0x19], R101 ;  /* 0x000019650e00c986 */ /* 0x000fe2000c10110c */
[----:B0-----:R-:W-:Y:S01]  /*8a80*/  F2FP.SATFINITE.E4M3.F32.PACK_AB_MERGE_C R5, RZ, R100, RZ ;  /* 0x00000064ff05723e */ /* 0x001fe200048070ff */
[-C--:B------:R-:W-:Y:S01]  /*8a90*/  FMUL R116, R116, R0.reuse ;  /* 0x0000000074747220 */ /* 0x080fe20000400000 */
[----:B------:R-:W-:Y:S01]  /*8aa0*/  ISETP.LT.OR P4, PT, R3, 0x22, !P2 ;  /* 0x000000220300780c */ /* 0x000fe20005781670 */
[----:B------:R-:W-:Y:S01]  /*8ab0*/  FMUL R117, R117, R0 ;  /* 0x0000000075757220 */ /* 0x000fe20000400000 */
[----:B-1----:R-:W-:Y:S01]  /*8ac0*/  F2FP.SATFINITE.E4M3.F32.PACK_AB_MERGE_C R7, RZ, R102, RZ ;  /* 0x00000066ff07723e */ /* 0x002fe200048070ff */
[----:B------:R0:W-:Y:S01]  /*8ad0*/  @!P1 STG.E.U8 desc[UR12][R14.64+0x18], R5 ;  /* 0x000018050e009986 */ /* 0x0001e2000c10110c */
[C---:B------:R-:W-:Y:S01]  /*8ae0*/  ISETP.LT.OR P1, PT, R3.reuse, 0x22, !P3 ;  /* 0x000000220300780c */ /* 0x040fe20005f21670 */
[-C--:B------:R-:W-:Y:S01]  /*8af0*/  FMUL R118, R118, R0.reuse ;  /* 0x0000000076767220 */ /* 0x080fe20000400000 */
[----:B------:R-:W-:Y:S01]  /*8b00*/  F2FP.SATFINITE.E4M3.F32.PACK_AB_MERGE_C R113, RZ, R113, RZ ;  /* 0x00000071ff71723e */ /* 0x000fe200048070ff */
[----:B------:R1:W-:Y:S01]  /*8b10*/  @!P5 STG.E.U8 desc[UR12][R12.64+0x18], R7 ;  /* 0x000018070c00d986 */ /* 0x0003e2000c10110c */
[----:B------:R-:W-:Y:S01]  /*8b20*/  ISETP.LT.OR P5, PT, R3, 0x29, !P3 ;  /* 0x000000290300780c */ /* 0x000fe20005fa1670 */
[-C--:B------:R-:W-:Y:S01]  /*8b30*/  FMUL R119, R119, R0.reuse ;  /* 0x0000000077777220 */ /* 0x080fe20000400000 */
[----:B------:R-:W-:Y:S01]  /*8b40*/  F2FP.SATFINITE.E4M3.F32.PACK_AB_MERGE_C R115, RZ, R115, RZ ;  /* 0x00000073ff73723e */ /* 0x000fe200048070ff */
[----:B------:R-:W-:Y:S01]  /*8b50*/  @!P6 STG.E.U8 desc[UR12][R12.64+0x19], R103 ;  /* 0x000019670c00e986 */ /* 0x000fe2000c10110c */
[C---:B------:R-:W-:Y:S01]  /*8b60*/  ISETP.LT.OR P6, PT, R3.reuse, 0x2a, !P3 ;  /* 0x0000002a0300780c */ /* 0x040fe20005fc1670 */
[-C--:B------:R-:W-:Y:S01]  /*8b70*/  FMUL R120, R120, R0.reuse ;  /* 0x0000000078787220 */ /* 0x080fe20000400000 */
[----:B------:R-:W-:Y:S01]  /*8b80*/  F2FP.SATFINITE.E4M3.F32.PACK_AB_MERGE_C R117, RZ, R117, RZ ;  /* 0x00000075ff75723e */ /* 0x000fe200048070ff */
        /* <DEDUP_REMOVED lines=25> */
[----:B------:R-:W-:Y:S01]  /*8d20*/  FMUL R128, R128, R0 ;  /* 0x0000000080807220 */ /* 0x000fe20000400000 */
[----:B0-----:R-:W-:Y:S01]  /*8d30*/  F2FP.SATFINITE.E4M3.F32.PACK_AB_MERGE_C R5, RZ, R110, RZ ;  /* 0x0000006eff05723e */ /* 0x001fe200048070ff */
[----:B------:R-:W-:Y:S01]  /*8d40*/  @!P4 STG.E.U8 desc[UR12][R12.64+0x29], R111 ;  /* 0x0000296f0c00c986 */ /* 0x000fe2000c10110c */
        /* <DEDUP_REMOVED lines=88> */
[C---:B------:R-:W-:Y:S01]  /*92d0*/  ISETP.LT.OR P4, PT, R3.reuse, 0x61, !P3 ;  /* 0x000000610300780c */ /* 0x040fe20005f81670 */
[----:B------:R-:W-:Y:S01]  /*92e0*/  FMUL R26, R26, R0 ;  /* 0x000000001a1a7220 */ /* 0x000fe20000400000 */
[----:B-1----:R-:W-:Y:S01]  /*92f0*/  F2FP.SATFINITE.E4M3.F32.PACK_AB_MERGE_C R7, RZ, R132, RZ ;  /* 0x00000084ff07723e */ /* 0x002fe200048070ff */
[----:B------:R0:W-:Y:S01]  /*9300*/  @!P1 STG.E.U8 desc[UR12][R12.64+0x50], R5 ;  /* 0x000050050c009986 */ /* 0x0001e2000c10110c */
[----:B------:R-:W-:Y:S01]  /*9310*/  ISETP.LT.OR P1, PT, R3, 0x5a, !P2 ;  /* 0x0000005a0300780c */ /* 0x000fe20005721670 */
[-C--:B------:R-:W-:Y:S01]  /*9320*/  FMUL R27, R27, R0.reuse ;  /* 0x000000001b1b7220 */ /* 0x080fe20000400000 */
[----:B------:R-:W-:Y:S01]  /*9330*/  F2FP.SATFINITE.E4M3.F32.PACK_AB_MERGE_C R151, RZ, R151, RZ ;  /* 0x00000097ff97723e */ /* 0x000fe200048070ff */
[----:B------:R1:W-:Y:S01]  /*9340*/  @!P5 STG.E.U8 desc[UR12][R14.64+0x58], R7 ;  /* 0x000058070e00d986 */ /* 0x0003e2000c10110c */
[----:B------:R-:W-:Y:S01]  /*9350*/  ISETP.LT.OR P5, PT, R3, 0x62, !P3 ;  /* 0x000000620300780c */ /* 0x000fe20005fa1670 */
[-C--:B------:R-:W-:Y:S01]  /*9360*/  FMUL R28, R28, R0.reuse ;  /* 0x000000001c1c7220 */ /* 0x080fe20000400000 */
[-C--:B------:R-:W-:Y:S01]  /*9370*/  FMUL R29, R29, R0.reuse ;  /* 0x000000001d1d7220 */ /* 0x080fe20000400000 */
[----:B------:R-:W-:Y:S01]  /*9380*/  @!P6 STG.E.U8 desc[UR12][R14.64+0x59], R133 ;  /* 0x000059850e00e986 */ /* 0x000fe2000c10110c */
[----:B------:R-:W-:Y:S01]  /*9390*/  ISETP.LT.OR P6, PT, R3, 0x61, !P2 ;  /* 0x000000610300780c */ /* 0x000fe200057c1670 */
[----:B------:R-:W-:Y:S01]  /*93a0*/  FMUL R30, R30, R0 ;  /* 0x000000001e1e7220 */ /* 0x000fe20000400000 */
[----:B------:R-:W-:Y:S01]  /*93b0*/  F2FP.SATFINITE.E4M3.F32.PACK_AB_MERGE_C R25, RZ, R25, RZ ;  /* 0x00000019ff19723e */ /* 0x000fe200048070ff */
[----:B------:R2:W-:Y:S01]  /*93c0*/  @!P0 STG.E.U8 desc[UR12][R12.64+0x58], R17 ;  /* 0x000058110c008986 */ /* 0x0005e2000c10110c */
[----:B0-----:R-:W-:Y:S01]  /*93d0*/  F2FP.SATFINITE.E4M3.F32.PACK_AB_MERGE_C R5, RZ, R136, RZ ;  /* 0x00000088ff05723e */ /* 0x001fe200048070ff */
[----:B------:R-:W-:Y:S01]  /*93e0*/  FMUL R31, R31, R0 ;  /* 0x000000001f1f7220 */ /* 0x000fe20000400000 */
[C---:B------:R-:W-:Y:S01]  /*93f0*/  ISETP.LT.OR P0, PT, R3.reuse, 0x62, !P2 ;  /* 0x000000620300780c */ /* 0x040fe20005701670 */
[----:B------:R-:W-:Y:S01]  /*9400*/  @!P1 STG.E.U8 desc[UR12][R12.64+0x59], R135 ;  /* 0x000059870c009986 */ /* 0x000fe2000c10110c */
[----:B-1----:R-:W-:Y:S01]  /*9410*/  F2FP.SATFINITE.E4M3.F32.PACK_AB_MERGE_C R7, RZ, R138, RZ ;  /* 0x0000008aff07723e */ /* 0x002fe200048070ff */
[-C--:B------:R-:W-:Y:S01]  /*9420*/  FMUL R32, R32, R0.reuse ;  /* 0x0000000020207220 */ /* 0x080fe20000400000 */
[C---:B------:R-:W-:Y:S01]  /*9430*/  ISETP.LT.OR P1, PT, R3.reuse, 0x71, !P3 ;  /* 0x000000710300780c */ /* 0x040fe20005f21670 */
[----:B------:R0:W-:Y:S01]  /*9440*/  @!P4 STG.E.U8 desc[UR12][R14.64+0x60], R5 ;  /* 0x000060050e00c986 */ /* 0x0001e2000c10110c */
[----:B------:R-:W-:Y:S01]  /*9450*/  ISETP.LT.OR P4, PT, R3, 0x69, !P3 ;  /* 0x000000690300780c */ /* 0x000fe20005f81670 */
[-C--:B------:R-:W-:Y:S01]  /*9460*/  FMUL R33, R33, R0.reuse ;  /* 0x0000000021217220 */ /* 0x080fe20000400000 */
[----:B------:R-:W-:Y:S01]  /*9470*/  F2FP.SATFINITE.E4M3.F32.PACK_AB_MERGE_C R27, RZ, R27, RZ ;  /* 0x0000001bff1b723e */ /* 0x000fe200048070ff */
[----:B------:R-:W-:Y:S01]  /*9480*/  @!P5 STG.E.U8 desc[UR12][R14.64+0x61], R137 ;  /* 0x000061890e00d986 */ /* 0x000fe2000c10110c */
[C---:B------:R-:W-:Y:S01]  /*9490*/  ISETP.LT.OR P5, PT, R3.reuse, 0x6a, !P3 ;  /* 0x0000006a0300780c */ /* 0x040fe20005fa1670 */
[----:B------:R-:W-:Y:S01]  /*94a0*/  FMUL R34, R34, R0 ;  /* 0x0000000022227220 */ /* 0x000fe20000400000 */
[----:B--2---:R-:W-:Y:S01]  /*94b0*/  F2FP.SATFINITE.E4M3.F32.PACK_AB_MERGE_C R17, RZ, R144, RZ ;  /* 0x00000090ff11723e */ /* 0x004fe200048070ff */
[----:B------:R1:W-:Y:S01]  /*94c0*/  @!P6 STG.E.U8 desc[UR12][R12.64+0x60], R7 ;  /* 0x000060070c00e986 */ /* 0x0003e2000c10110c */
[----:B------:R-:W-:Y:S01]  /*94d0*/  ISETP.LT.OR P6, PT, R3, 0x69, !P2 ;  /* 0x000000690300780c */ /* 0x000fe200057c1670 */
[----:B------:R-:W-:Y:S01]  /*94e0*/  FMUL R35, R35, R0 ;  /* 0x0000000023237220 */ /* 0x000fe20000400000 */
[----:B------:R-:W-:Y:S01]  /*94f0*/  F2FP.SATFINITE.E4M3.F32.PACK_AB_MERGE_C R29, RZ, R29, RZ ;  /* 0x0000001dff1d723e */ /* 0x000fe200048070ff */
[----:B------:R-:W-:Y:S01]  /*9500*/  @!P0 STG.E.U8 desc[UR12][R12.64+0x61], R139 ;  /* 0x0000618b0c008986 */ /* 0x000fe2000c10110c */
[----:B0-----:R-:W-:Y:S01]  /*9510*/  F2FP.SATFINITE.E4M3.F32.PACK_AB_MERGE_C R5, RZ, R140, RZ ;  /* 0x0000008cff05723e */ /* 0x001fe200048070ff */
[-C--:B------:R-:W-:Y:S01]  /*9520*/  FMUL R36, R36, R0.reuse ;  /* 0x0000000024247220 */ /* 0x080fe20000400000 */
[----:B------:R-:W-:Y:S01]  /*9530*/  ISETP.LT.OR P0, PT, R3, 0x6a, !P2 ;  /* 0x0000006a0300780c */ /* 0x000fe20005701670 */
[-C--:B------:R-:W-:Y:S01]  /*9540*/  FMUL R37, R37, R0.reuse ;  /* 0x0000000025257220 */ /* 0x080fe20000400000 */
[----:B------:R-:W-:Y:S01]  /*9550*/  F2FP.SATFINITE.E4M3.F32.PACK_AB_MERGE_C R31, RZ, R31, RZ ;  /* 0x0000001fff1f723e */ /* 0x000fe200048070ff */
[----:B------:R0:W-:Y:S01]  /*9560*/  @!P4 STG.E.U8 desc[UR12][R14.64+0x68], R5 ;  /* 0x000068050e00c986 */ /* 0x0001e2000c10110c */
[C---:B------:R-:W-:Y:S01]  /*9570*/  ISETP.LT.OR P4, PT, R3.reuse, 0x72, !P3 ;  /* 0x000000720300780c */ /* 0x040fe20005f81670 */
[----:B------:R-:W-:Y:S01]  /*9580*/  FMUL R38, R38, R0 ;  /* 0x0000000026267220 */ /* 0x000fe20000400000 */
[----:B-1----:R-:W-:Y:S01]  /*9590*/  F2FP.SATFINITE.E4M3.F32.PACK_AB_MERGE_C R7, RZ, R142, RZ ;  /* 0x0000008eff07723e */ /* 0x002fe200048070ff */
        /* <DEDUP_REMOVED lines=9> */
[----:B0-----:R-:W-:Y:S01]  /*9630*/  F2FP.SATFINITE.E4M3.F32.PACK_AB_MERGE_C R5, RZ, R146, RZ ;  /* 0x00000092ff05723e */ /* 0x001fe200048070ff */
[-C--:B------:R-:W-:Y:S01]  /*9640*/  FMUL R41, R41, R0.reuse ;  /* 0x0000000029297220 */ /* 0x080fe20000400000 */
[C---:B------:R-:W-:Y:S01]  /*9650*/  ISETP.GE.AND P0, PT, R16.reuse, 0x49, PT ;  /* 0x000000491000780c */ /* 0x040fe20003f06270 */
[----:B------:R0:W-:Y:S01]  /*9660*/  @!P1 STG.E.U8 desc[UR12][R14.64+0x70], R17 ;  /* 0x000070110e009986 */ /* 0x0001e2000c10110c */
[----:B------:R-:W-:Y:S01]  /*9670*/  ISETP.GE.AND P1, PT, R16, 0x41, PT ;  /* 0x000000411000780c */ /* 0x000fe20003f26270 */
[-C--:B------:R-:W-:Y:S01]  /*9680*/  FMUL R42, R42, R0.reuse ;  /* 0x000000002a2a7220 */ /* 0x080fe20000400000 */
[----:B------:R-:W-:Y:S01]  /*9690*/  F2FP.SATFINITE.E4M3.F32.PACK_AB_MERGE_C R37, RZ, R37, RZ ;  /* 0x00000025ff25723e */ /* 0x000fe200048070ff */
[----:B------:R-:W-:Y:S01]  /*96a0*/  @!P4 STG.E.U8 desc[UR12][R14.64+0x71], R145 ;  /* 0x000071910e00c986 */ /* 0x000fe2000c10110c */
[----:B------:R-:W-:Y:S01]  /*96b0*/  ISETP.LT.OR P4, PT, R3, 0x79, !P3 ;  /* 0x000000790300780c */ /* 0x000fe20005f81670 */
[-C--:B------:R-:W-:Y:S01]  /*96c0*/  FMUL R43, R43, R0.reuse ;  /* 0x000000002b2b7220 */ /* 0x080fe20000400000 */
[C---:B------:R-:W-:Y:S01]  /*96d0*/  ISETP.LT.OR P3, PT, R3.reuse, 0x7a, !P3 ;  /* 0x0000007a0300780c */ /* 0x040fe20005f61670 */
[----:B------:R2:W-:Y:S01]  /*96e0*/  @!P5 STG.E.U8 desc[UR12][R12.64+0x70], R5 ;  /* 0x000070050c00d986 */ /* 0x0005e2000c10110c */
[C---:B------:R-:W-:Y:S01]  /*96f0*/  ISETP.LT.OR P5, PT, R3.reuse, 0x79, !P2 ;  /* 0x000000790300780c */ /* 0x040fe200057a1670 */
[-C--:B------:R-:W-:Y:S01]  /*9700*/  FMUL R44, R44, R0.reuse ;  /* 0x000000002c2c7220 */ /* 0x080fe20000400000 */
[C---:B------:R-:W-:Y:S01]  /*9710*/  ISETP.LT.OR P2, PT, R3.reuse, 0x7a, !P2 ;  /* 0x0000007a0300780c */ /* 0x040fe20005741670 */
[----:B------:R-:W-:Y:S01]  /*9720*/  @!P6 STG.E.U8 desc[UR12][R12.64+0x71], R147 ;  /* 0x000071930c00e986 */ /* 0x000fe2000c10110c */
[----:B------:R-:W-:Y:S01]  /*9730*/  ISETP.LT.OR P6, PT, R3, 0x1, !P1 ;  /* 0x000000010300780c */ /* 0x000fe20004fc1670 */
[----:B------:R-:W-:Y:S01]  /*9740*/  FMUL R45, R45, R0 ;  /* 0x000000002d2d7220 */ /* 0x000fe20000400000 */
[----:B-1----:R-:W-:Y:S01]  /*9750*/  F2FP.SATFINITE.E4M3.F32.PACK_AB_MERGE_C R7, RZ, R150, RZ ;  /* 0x00000096ff07723e */ /* 0x002fe200048070ff */
[----:B------:R-:W-:Y:S01]  /*9760*/  FMUL R46, R46, R0 ;  /* 0x000000002e2e7220 */ /* 0x000fe20000400000 */
[----:B0-----:R-:W-:Y:S01]  /*9770*/  F2FP.SATFINITE.E4M3.F32.PACK_AB_MERGE_C R17, RZ, R24, RZ ;  /* 0x00000018ff11723e */ /* 0x001fe200048070ff */
[----:B------:R-:W-:Y:S01]  /*9780*/  FMUL R47, R47, R0 ;  /* 0x000000002f2f7220 */ /* 0x000fe20000400000 */
[----:B------:R-:W-:Y:S01]  /*9790*/  F2FP.SATFINITE.E4M3.F32.PACK_AB_MERGE_C R39, RZ, R39, RZ ;  /* 0x00000027ff27723e */ /* 0x000fe200048070ff */
[----:B------:R-:W-:Y:S01]  /*97a0*/  @!P3 STG.E.U8 desc[UR12][R14.64+0x79], R149 ;  /* 0x000079950e00b986 */ /* 0x000fe2000c10110c */
[----:B--2---:R-:W-:Y:S01]  /*97b0*/  F2FP.SATFINITE.E4M3.F32.PACK_AB_MERGE_C R5, RZ, R148, RZ ;  /* 0x00000094ff05723e */ /* 0x004fe200048070ff */
[-C--:B------:R-:W-:Y:S01]  /*97c0*/  FMUL R48, R48, R0.reuse ;  /* 0x0000000030307220 */ /* 0x080fe20000400000 */
        /* <DEDUP_REMOVED lines=18> */
[----:B0-----:R-:W-:Y:S01]  /*98f0*/  F2FP.SATFINITE.E4M3.F32.PACK_AB_MERGE_C R5, RZ, R26, RZ ;  /* 0x0000001aff05723e */ /* 0x001fe200048070ff */
[-C--:B------:R-:W-:Y:S01]  /*9900*/  FMUL R54, R54, R0.reuse ;  /* 0x0000000036367220 */ /* 0x080fe20000400000 */
[----:B------:R-:W-:Y:S01]  /*9910*/  F2FP.SATFINITE.E4M3.F32.PACK_AB_MERGE_C R49, RZ, R49, RZ ;  /* 0x00000031ff31723e */ /* 0x000fe200048070ff */
[----:B------:R-:W-:Y:S01]  /*9920*/  @!P2 STG.E.U8 desc[UR12][R10.64+0x1], R25 ;  /* 0x000001190a00a986 */ /* 0x000fe2000c10110c */
[----:B------:R-:W-:Y:S01]  /*9930*/  ISETP.LT.OR P2, PT, R3, 0x11, !P0 ;  /* 0x000000110300780c */ /* 0x000fe20004741670 */
[----:B------:R-:W-:Y:S01]  /*9940*/  FMUL R55, R55, R0 ;  /* 0x0000000037377220 */ /* 0x000fe20000400000 */
[----:B-1----:R-:W-:Y:S01]  /*9950*/  F2FP.SATFINITE.E4M3.F32.PACK_AB_MERGE_C R7, RZ, R28, RZ ;  /* 0x0000001cff07723e */ /* 0x002fe200048070ff */
[----:B------:R0:W-:Y:S01]  /*9960*/  @!P3 STG.E.U8 desc[UR12][R8.64], R5 ;  /* 0x000000050800b986 */ /* 0x0001e2000c10110c */
[C---:B------:R-:W-:Y:S01]  /*9970*/  ISETP.LT.OR P3, PT, R3.reuse, 0x9, !P0 ;  /* 0x000000090300780c */ /* 0x040fe20004761670 */
[----:B------:R-:W-:Y:S01]  /*9980*/  FMUL R56, R56, R0 ;  /* 0x0000000038387220 */ /* 0x000fe20000400000 */
        /* <DEDUP_REMOVED lines=86> */
[----:B------:R-:W-:Y:S01]  /*9ef0*/  FMUL R80, R80, R0 ;  /* 0x0000000050507220 */ /* 0x000fe20000400000 */
[----:B--2---:R-:W-:Y:S01]  /*9f00*/  F2FP.SATFINITE.E4M3.F32.PACK_AB_MERGE_C R13, RZ, R54, RZ ;  /* 0x00000036ff0d723e */ /* 0x004fe200048070ff */
[-C--:B------:R-:W-:Y:S01]  /*9f10*/  FMUL R81, R81, R0.reuse ;  /* 0x0000000051517220 */ /* 0x080fe20000400000 */
        /* <DEDUP_REMOVED lines=14> */
[C---:B------:R-:W-:Y:S01]  /*a000*/  ISETP.LT.OR P4, PT, R3.reuse, 0x42, !P1 ;  /* 0x000000420300780c */ /* 0x040fe20004f81670 */
[----:B------:R-:W-:Y:S01]  /*a010*/  FMUL R86, R86, R0 ;  /* 0x0000000056567220 */ /* 0x000fe20000400000 */
[----:B-1----:R-:W-:Y:S01]  /*a020*/  F2FP.SATFINITE.E4M3.F32.PACK_AB_MERGE_C R7, RZ, R52, RZ ;  /* 0x00000034ff07723e */ /* 0x002fe200048070ff */
[----:B------:R0:W-:Y:S01]  /*a030*/  @!P3 STG.E.U8 desc[UR12][R8.64+0x30], R5 ;  /* 0x000030050800b986 */ /* 0x0001e2000c10110c */
[----:B------:R-:W-:Y:S01]  /*a040*/  ISETP.LT.OR P3, PT, R3, 0x3a, !P0 ;  /* 0x0000003a0300780c */ /* 0x000fe20004761670 */
[----:B------:R-:W-:Y:S01]  /*a050*/  FMUL R0, R87, R0 ;  /* 0x0000000057007220 */ /* 0x000fe20000400000 */
[----:B------:R-:W-:Y:S01]  /*a060*/  F2FP.SATFINITE.E4M3.F32.PACK_AB_MERGE_C R81, RZ, R81, RZ ;  /* 0x00000051ff51723e */ /* 0x000fe200048070ff */
[----:B------:R1:W-:Y:S01]  /*a070*/  @!P5 STG.E.U8 desc[UR12][R10.64+0x38], R7 ;  /* 0x000038070a00d986 */ /* 0x0003e2000c10110c */
[----:B------:R-:W-:-:S02]  /*a080*/  ISETP.LT.OR P5, PT, R3, 0x41, !P0 ;  /* 0x000000410300780c */ /* 0x000fc400047a1670 */
[----:B------:R-:W-:Y:S01]  /*a090*/  F2FP.SATFINITE.E4M3.F32.PACK_AB_MERGE_C R83, RZ, R83, RZ ;  /* 0x00000053ff53723e */ /* 0x000fe200048070ff */
[----:B------:R-:W-:Y:S01]  /*a0a0*/  @!P6 STG.E.U8 desc[UR12][R10.64+0x39], R53 ;  /* 0x000039350a00e986 */ /* 0x000fe2000c10110c */
[C---:B------:R-:W-:Y:S02]  /*a0b0*/  ISETP.LT.OR P6, PT, R3.reuse, 0x42, !P0 ;  /* 0x000000420300780c */ /* 0x040fe400047c1670 */
[----:B------:R-:W-:Y:S01]  /*a0c0*/  F2FP.SATFINITE.E4M3.F32.PACK_AB_MERGE_C R85, RZ, R85, RZ ;  /* 0x00000055ff55723e */ /* 0x000fe200048070ff */
[----:B------:R2:W-:Y:S01]  /*a0d0*/  @!P2 STG.E.U8 desc[UR12][R8.64+0x38], R13 ;  /* 0x0000380d0800a986 */ /* 0x0005e2000c10110c */
[----:B------:R-:W-:Y:S02]  /*a0e0*/  ISETP.LT.OR P2, PT, R3, 0x41, !P1 ;  /* 0x000000410300780c */ /* 0x000fe40004f41670 */
[----:B0-----:R-:W-:Y:S01]  /*a0f0*/  F2FP.SATFINITE.E4M3.F32.PACK_AB_MERGE_C R5, RZ, R56, RZ ;  /* 0x00000038ff05723e */ /* 0x001fe200048070ff */
[----:B------:R-:W-:Y:S01]  /*a100*/  @!P3 STG.E.U8 desc[UR12][R8.64+0x39], R55 ;  /* 0x000039370800b986 */ /* 0x000fe2000c10110c */
[----:B-1----:R-:W-:-:S02]  /*a110*/  F2FP.SATFINITE.E4M3.F32.PACK_AB_MERGE_C R7, RZ, R58, RZ ;  /* 0x0000003aff07723e */ /* 0x002fc400048070ff */
[C---:B------:R-:W-:Y:S01]  /*a120*/  ISETP.LT.OR P3, PT, R3.reuse, 0x49, !P1 ;  /* 0x000000490300780c */ /* 0x040fe20004f61670 */
[----:B------:R-:W-:Y:S01]  /*a130*/  @!P4 STG.E.U8 desc[UR12][R10.64+0x41], R57 ;  /* 0x000041390a00c986 */ /* 0x000fe2000c10110c */
[----:B------:R-:W-:Y:S02]  /*a140*/  ISETP.LT.OR P4, PT, R3, 0x4a, !P1 ;  /* 0x0000004a0300780c */ /* 0x000fe40004f81670 */
[----:B--2---:R-:W-:-:S03]  /*a150*/  F2FP.SATFINITE.E4M3.F32.PACK_AB_MERGE_C R13, RZ, R64, RZ ;  /* 0x00000040ff0d723e */ /* 0x004fc600048070ff */
[----:B------:R0:W-:Y:S01]  /*a160*/  @!P2 STG.E.U8 desc[UR12][R10.64+0x40], R5 ;  /* 0x000040050a00a986 */ /* 0x0001e2000c10110c */
[----:B------:R-:W-:-:S03]  /*a170*/  ISETP.LT.OR P2, PT, R3, 0x51, !P1 ;  /* 0x000000510300780c */ /* 0x000fc60004f41670 */
[----:B------:R1:W-:Y:S01]  /*a180*/  @!P5 STG.E.U8 desc[UR12][R8.64+0x40], R7 ;  /* 0x000040070800d986 */ /* 0x0003e2000c10110c */
[----:B------:R-:W-:-:S03]  /*a190*/  ISETP.LT.OR P5, PT, R3, 0x49, !P0 ;  /* 0x000000490300780c */ /* 0x000fc600047a1670 */
[----:B------:R-:W-:Y:S01]  /*a1a0*/  @!P6 STG.E.U8 desc[UR12][R8.64+0x41], R59 ;  /* 0x0000413b0800e986 */ /* 0x000fe2000c10110c */
[C---:B------:R-:W-:Y:S02]  /*a1b0*/  ISETP.LT.OR P6, PT, R3.reuse, 0x4a, !P0 ;  /* 0x0000004a0300780c */ /* 0x040fe400047c1670 */
[----:B0-----:R-:W-:Y:S01]  /*a1c0*/  F2FP.SATFINITE.E4M3.F32.PACK_AB_MERGE_C R5, RZ, R60, RZ ;  /* 0x0000003cff05723e */ /* 0x001fe200048070ff */
[----:B------:R-:W-:Y:S01]  /*a1d0*/  @!P4 STG.E.U8 desc[UR12][R10.64+0x49], R61 ;  /* 0x0000493d0a00c986 */ /* 0x000fe2000c10110c */
[C---:B------:R-:W-:Y:S02]  /*a1e0*/  ISETP.LT.OR P4, PT, R3.reuse, 0x52, !P0 ;  /* 0x000000520300780c */ /* 0x040fe40004781670 */
[----:B-1----:R-:W-:Y:S01]  /*a1f0*/  F2FP.SATFINITE.E4M3.F32.PACK_AB_MERGE_C R7, RZ, R62, RZ ;  /* 0x0000003eff07723e */ /* 0x002fe200048070ff */
[----:B------:R0:W-:Y:S01]  /*a200*/  @!P3 STG.E.U8 desc[UR12][R10.64+0x48], R5 ;  /* 0x000048050a00b986 */ /* 0x0001e2000c10110c */
[----:B------:R-:W-:-:S03]  /*a210*/  ISETP.LT.OR P3, PT, R3, 0x52, !P1 ;  /* 0x000000520300780c */ /* 0x000fc60004f61670 */
[----:B------:R1:W-:Y:S01]  /*a220*/  @!P5 STG.E.U8 desc[UR12][R8.64+0x48], R7 ;  /* 0x000048070800d986 */ /* 0x0003e2000c10110c */
[----:B------:R-:W-:-:S03]  /*a230*/  ISETP.LT.OR P5, PT, R3, 0x59, !P1 ;  /* 0x000000590300780c */ /* 0x000fc60004fa1670 */
[----:B------:R-:W-:Y:S01]  /*a240*/  @!P6 STG.E.U8 desc[UR12][R8.64+0x49], R63 ;  /* 0x0000493f0800e986 */ /* 0x000fe2000c10110c */
[----:B------:R-:W-:-:S03]  /*a250*/  ISETP.LT.OR P6, PT, R3, 0x5a, !P1 ;  /* 0x0000005a0300780c */ /* 0x000fc60004fc1670 */
[----:B------:R2:W-:Y:S01]  /*a260*/  @!P2 STG.E.U8 desc[UR12][R10.64+0x50], R13 ;  /* 0x0000500d0a00a986 */ /* 0x0005e2000c10110c */
[C---:B------:R-:W-:Y:S02]  /*a270*/  ISETP.LT.OR P2, PT, R3.reuse, 0x51, !P0 ;  /* 0x000000510300780c */ /* 0x040fe40004741670 */
[----:B0-----:R-:W-:Y:S01]  /*a280*/  F2FP.SATFINITE.E4M3.F32.PACK_AB_MERGE_C R5, RZ, R66, RZ ;  /* 0x00000042ff05723e */ /* 0x001fe200048070ff */
[----:B------:R-:W-:Y:S01]  /*a290*/  @!P3 STG.E.U8 desc[UR12][R10.64+0x51], R65 ;  /* 0x000051410a00b986 */ /* 0x000fe2000c10110c */
[----:B-1----:R-:W-:Y:S02]  /*a2a0*/  F2FP.SATFINITE.E4M3.F32.PACK_AB_MERGE_C R7, RZ, R68, RZ ;  /* 0x00000044ff07723e */ /* 0x002fe400048070ff */
        /* <DEDUP_REMOVED lines=21> */
[----:B------:R-:W-:Y:S02]  /*a400*/  ISETP.LT.OR P6, PT, R3, 0x62, !P0 ;  /* 0x000000620300780c */ /* 0x000fe400047c1670 */
[----:B0-----:R-:W-:Y:S02]  /*a410*/  F2FP.SATFINITE.E4M3.F32.PACK_AB_MERGE_C R5, RZ, R76, RZ ;  /* 0x0000004cff05723e */ /* 0x001fe400048070ff */
[----:B-1----:R-:W-:Y:S02]  /*a420*/  F2FP.SATFINITE.E4M3.F32.PACK_AB_MERGE_C R7, RZ, R78, RZ ;  /* 0x0000004eff07723e */ /* 0x002fe400048070ff */
[----:B--2---:R-:W-:-:S07]  /*a430*/  F2FP.SATFINITE.E4M3.F32.PACK_AB_MERGE_C R13, RZ, R80, RZ ;  /* 0x00000050ff0d723e */ /* 0x004fce00048070ff */
[----:B------:R-:W-:Y:S01]  /*a440*/  @!P6 STG.E.U8 desc[UR12][R8.64+0x61], R75 ;  /* 0x0000614b0800e986 */ /* 0x000fe2000c10110c */
[----:B------:R-:W-:-:S03]  /*a450*/  ISETP.LT.OR P6, PT, R3, 0x71, !P1 ;  /* 0x000000710300780c */ /* 0x000fc60004fc1670 */
[----:B------:R0:W-:Y:S01]  /*a460*/  @!P2 STG.E.U8 desc[UR12][R10.64+0x68], R5 ;  /* 0x000068050a00a986 */ /* 0x0001e2000c10110c */
[----:B------:R-:W-:-:S03]  /*a470*/  ISETP.LT.OR P2, PT, R3, 0x72, !P1 ;  /* 0x000000720300780c */ /* 0x000fc60004f41670 */
[----:B------:R-:W-:Y:S01]  /*a480*/  @!P5 STG.E.U8 desc[UR12][R10.64+0x69], R77 ;  /* 0x0000694d0a00d986 */ /* 0x000fe2000c10110c */
[----:B------:R-:W-:-:S03]  /*a490*/  ISETP.LT.OR P5, PT, R3, 0x71, !P0 ;  /* 0x000000710300780c */ /* 0x000fc600047a1670 */
[----:B------:R1:W-:Y:S01]  /*a4a0*/  @!P3 STG.E.U8 desc[UR12][R8.64+0x68], R7 ;  /* 0x000068070800b986 */ /* 0x0003e2000c10110c */
[C---:B------:R-:W-:Y:S02]  /*a4b0*/  ISETP.LT.OR P3, PT, R3.reuse, 0x79, !P1 ;  /* 0x000000790300780c */ /* 0x040fe40004f61670 */
[C---:B------:R-:W-:Y:S01]  /*a4c0*/  ISETP.LT.OR P1, PT, R3.reuse, 0x7a, !P1 ;  /* 0x0000007a0300780c */ /* 0x040fe20004f21670 */
[----:B------:R-:W-:Y:S01]  /*a4d0*/  @!P4 STG.E.U8 desc[UR12][R8.64+0x69], R79 ;  /* 0x0000694f0800c986 */ /* 0x000fe2000c10110c */
[C---:B------:R-:W-:Y:S02]  /*a4e0*/  ISETP.LT.OR P4, PT, R3.reuse, 0x72, !P0 ;  /* 0x000000720300780c */ /* 0x040fe40004781670 */
[----:B0-----:R-:W-:Y:S01]  /*a4f0*/  F2FP.SATFINITE.E4M3.F32.PACK_AB_MERGE_C R5, RZ, R84, RZ ;  /* 0x00000054ff05723e */ /* 0x001fe200048070ff */
[----:B------:R0:W-:Y:S01]  /*a500*/  @!P6 STG.E.U8 desc[UR12][R10.64+0x70], R13 ;  /* 0x0000700d0a00e986 */ /* 0x0001e2000c10110c */
[C---:B------:R-:W-:Y:S02]  /*a510*/  ISETP.LT.OR P6, PT, R3.reuse, 0x79, !P0 ;  /* 0x000000790300780c */ /* 0x040fe400047c1670 */
[----:B------:R-:W-:Y:S01]  /*a520*/  ISETP.LT.OR P0, PT, R3, 0x7a, !P0 ;  /* 0x0000007a0300780c */ /* 0x000fe20004701670 */
[----:B------:R2:W-:Y:S01]  /*a530*/  @!P2 STG.E.U8 desc[UR12][R10.64+0x71], R81 ;  /* 0x000071510a00a986 */ /* 0x0005e2000c10110c */
[----:B------:R-:W-:-:S02]  /*a540*/  F2FP.SATFINITE.E4M3.F32.PACK_AB_MERGE_C R3, RZ, R82, RZ ;  /* 0x00000052ff03723e */ /* 0x000fc400048070ff */
[----:B-1----:R-:W-:-:S03]  /*a550*/  F2FP.SATFINITE.E4M3.F32.PACK_AB_MERGE_C R7, RZ, R86, RZ ;  /* 0x00000056ff07723e */ /* 0x002fc600048070ff */
[----:B------:R2:W-:Y:S01]  /*a560*/  @!P5 STG.E.U8 desc[UR12][R8.64+0x70], R3 ;  /* 0x000070030800d986 */ /* 0x0005e2000c10110c */
[----:B0-----:R-:W-:-:S03]  /*a570*/  F2FP.SATFINITE.E4M3.F32.PACK_AB_MERGE_C R13, RZ, R0, RZ ;  /* 0x00000000ff0d723e */ /* 0x001fc600048070ff */
[----:B------:R2:W-:Y:S04]  /*a580*/  @!P4 STG.E.U8 desc[UR12][R8.64+0x71], R83 ;  /* 0x000071530800c986 */ /* 0x0005e8000c10110c */
[----:B------:R2:W-:Y:S04]  /*a590*/  @!P3 STG.E.U8 desc[UR12][R10.64+0x78], R5 ;  /* 0x000078050a00b986 */ /* 0x0005e8000c10110c */
[----:B------:R2:W-:Y:S04]  /*a5a0*/  @!P1 STG.E.U8 desc[UR12][R10.64+0x79], R85 ;  /* 0x000079550a009986 */ /* 0x0005e8000c10110c */
[----:B------:R2:W-:Y:S01]  /*a5b0*/  @!P6 STG.E.U8 desc[UR12][R8.64+0x78], R7 ;  /* 0x000078070800e986 */ /* 0x0005e2000c10110c */
[----:B------:R-:W-:Y:S05]  /*a5c0*/  @P0 EXIT ;  /* 0x000000000000094d */ /* 0x000fea0003800000 */
[----:B------:R-:W-:Y:S01]  /*a5d0*/  STG.E.U8 desc[UR12][R8.64+0x79], R13 ;  /* 0x0000790d08007986 */ /* 0x000fe2000c10110c */
[----:B------:R-:W-:Y:S05]  /*a5e0*/  EXIT ;  /* 0x000000000000794d */ /* 0x000fea0003800000 */
.L_x_14:
[----:B------:R-:W-:-:S13]  /*a5f0*/  ISETP.NE.AND P0, PT, R7, RZ, PT ;  /* 0x000000ff0700720c */ /* 0x000fda0003f05270 */
[----:B------:R-:W-:Y:S05]  /*a600*/  @P0 EXIT ;  /* 0x000000000000094d */ /* 0x000fea0003800000 */
[----:B------:R-:W-:-:S13]  /*a610*/  ELECT P0, URZ, PT ;  /* 0x00000000003f782f */ /* 0x000fda0003800000 */
[----:B------:R-:W-:Y:S05]  /*a620*/  @!P0 BRA `(.L_x_285) ;  /* 0x0000000400c08947 */ /* 0x000fea0003800000 */
[----:B------:R-:W-:-:S13]  /*a630*/  ISETP.GE.AND P0, PT, R5, 0x1, PT ;  /* 0x000000010500780c */ /* 0x000fda0003f06270 */
[----:B------:R-:W-:Y:S05]  /*a640*/  @!P0 BRA `(.L_x_285) ;  /* 0x0000000400b88947 */ /* 0x000fea0003800000 */
[----:B------:R-:W0:Y:S01]  /*a650*/  S2R R15, SR_CgaCtaId ;  /* 0x00000000000f7919 */ /* 0x000e220000008800 */
[----:B------:R-:W-:Y:S01]  /*a660*/  IMAD.SHL.U32 R20, R12, 0x80, RZ ;  /* 0x000000800c147824 */ /* 0x000fe200078e00ff */
[----:B------:R-:W-:Y:S01]  /*a670*/  ULDC UR4, c[0x0][0x384] ;  /* 0x0000e10000047ab9 */ /* 0x000fe20000000800 */
[----:B------:R-:W-:Y:S01]  /*a680*/  LOP3.LUT P0, RZ, R11, 0x1f, RZ, 0xc0, !PT ;  /* 0x0000001f0bff7812 */ /* 0x000fe2000780c0ff */
[----:B------:R-:W-:Y:S01]  /*a690*/  ULDC UR5, c[0x0][0x388] ;  /* 0x0000e20000057ab9 */ /* 0x000fe20000000800 */
[----:B------:R-:W-:Y:S01]  /*a6a0*/  IMAD.HI.U32 R3, R20, UR4, RZ ;  /* 0x0000000414037c27 */ /* 0x000fe2000f8e00ff */
[C---:B------:R-:W-:Y:S02]  /*a6b0*/  ISETP.NE.AND P1, PT, R14.reuse, RZ, PT ;  /* 0x000000ff0e00720c */ /* 0x040fe40003f25270 */
[----:B------:R-:W-:Y:S02]  /*a6c0*/  CS2R R10, SRZ ;  /* 0x00000000000a7805 */ /* 0x000fe4000001ff00 */
[----:B------:R-:W-:Y:S01]  /*a6d0*/  ISETP.NE.OR P0, PT, R14, RZ, !P0 ;  /* 0x000000ff0e00720c */ /* 0x000fe20004705670 */
[----:B------:R-:W-:Y:S01]  /*a6e0*/  IMAD.MOV.U32 R6, RZ, RZ, 0x1 ;  /* 0x00000001ff067424 */ /* 0x000fe200078e00ff */
[----:B------:R-:W-:Y:S01]  /*a6f0*/  LOP3.LUT R21, R4, 0x2, RZ, 0xfc, !PT ;  /* 0x0000000204157812 */ /* 0x000fe200078efcff */
[----:B------:R-:W-:Y:S01]  /*a700*/  IMAD.MOV.U32 R7, RZ, RZ, RZ ;  /* 0x000000ffff077224 */ /* 0x000fe200078e00ff */
[----:B------:R-:W-:Y:S01]  /*a710*/  SHF.R.U32.HI R3, RZ, UR5, R3 ;  /* 0x00000005ff037c19 */ /* 0x000fe20008011603 */
[----:B------:R-:W-:-:S02]  /*a720*/  IMAD.MOV.U32 R12, RZ, RZ, RZ ;  /* 0x000000ffff0c7224 */ /* 0x000fc400078e00ff */
[----:B0----5:R-:W-:-:S05]  /*a730*/  IMAD.SHL.U32 R0, R15, 0x40, RZ ;  /* 0x000000400f007824 */ /* 0x021fca00078e00ff */
[----:B---3--:R-:W-:Y:S01]  /*a740*/  LOP3.LUT R2, R0, 0x40, RZ, 0xc0, !PT ;  /* 0x0000004000027812 */ /* 0x008fe200078ec0ff */
[----:B------:R-:W-:-:S04]  /*a750*/  IMAD R0, R16, R17, RZ ;  /* 0x0000001110007224 */ /* 0x000fc800078e02ff */
[----:B------:R-:W-:Y:S02]  /*a760*/  IMAD R8, R9, R0, 0x1 ;  /* 0x0000000109087424 */ /* 0x000fe400078e0200 */
[----:B------:R-:W-:Y:S02]  /*a770*/  IMAD R2, R13, 0x80, R2 ;  /* 0x000000800d027824 */ /* 0x000fe400078e0202 */
[----:B------:R-:W-:-:S07]  /*a780*/  IMAD.SHL.U32 R0, R15, 0x800, RZ ;  /* 0x000008000f007824 */ /* 0x000fce00078e00ff */
.L_x_289:
[----:B------:R-:W0:Y:S01]  /*a790*/  S2R R14, SR_CgaCtaId ;  /* 0x00000000000e7919 */ /* 0x000e220000008800 */
[----:B------:R-:W-:-:S04]  /*a7a0*/  MOV R13, 0x400 ;  /* 0x00000400000d7802 */ /* 0x000fc80000000f00 */
[----:B0-----:R-:W-:Y:S02]  /*a7b0*/  LEA R22, R14, R13, 0x18 ;  /* 0x0000000d0e167211 */ /* 0x001fe400078ec0ff */
[----:B------:R-:W-:-:S03]  /*a7c0*/  SHF.L.U32 R13, R6, 0x1f, RZ ;  /* 0x0000001f060d7819 */ /* 0x000fc600000006ff */
[----:B------:R-:W-:-:S07]  /*a7d0*/  IMAD R14, R7, 0x8, R22 ;  /* 0x00000008070e7824 */ /* 0x000fce00078e0216 */
.L_x_286:
[----:B0-----:R0:W1:Y:S02]  /*a7e0*/  SYNCS.PHASECHK.TRANS64.TRYWAIT P2, [R14+URZ+0x380e0], R13 ;  /* 0x0380e00d0e0075a7 */ /* 0x001064000804017f */
[----:B-1----:R-:W-:Y:S05]  /*a7f0*/  @!P2 NANOSLEEP.SYNCS 0x989680 ;  /* 0x009896800000a95d */ /* 0x002fea0003900000 */
[----:B------:R-:W1:Y:S02]  /*a800*/  @!P2 SYNCS.PHASECHK.TRANS64 P2, [R14+URZ+0x380e0], R13 ;  /* 0x0380e00d0e00a5a7 */ /* 0x000e64000804007f */
[----:B-1----:R-:W-:Y:S05]  /*a810*/  @!P2 BRA `(.L_x_286) ;  /* 0xfffffffc00f0a947 */ /* 0x002fea000383ffff */
[----:B0-----:R-:W0:Y:S02]  /*a820*/  @!P1 LDC R13, c[0x0][0x500] ;  /* 0x00014000ff0d9b82 */ /* 0x001e240000000800 */
[----:B0-----:R0:W-:Y:S02]  /*a830*/  @!P1 SYNCS.ARRIVE.TRANS64 RZ, [R14+URZ+0x38000], R13 ;  /* 0x0380000d0eff99a7 */ /* 0x0011e4000800003f */
[----:B0-----:R-:W-:-:S04]  /*a840*/  PRMT R13, R21, 0x9910, RZ ;  /* 0x00009910150d7816 */ /* 0x001fc800000000ff */
[----:B------:R-:W-:-:S13]  /*a850*/  ISETP.NE.AND P2, PT, R13, 0x2, PT ;  /* 0x000000020d00780c */ /* 0x000fda0003f45270 */
[----:B------:R-:W-:Y:S05]  /*a860*/  @P2 BRA `(.L_x_287) ;  /* 0x0000000000042947 */ /* 0x000fea0003800000 */
[----:B------:R-:W-:Y:S01]  /*a870*/  BPT.TRAP 0x1 ;  /* 0x000000040000795c */ /* 0x000fe20000300000 */
.L_x_287:
[----:B------:R-:W-:Y:S05]  /*a880*/  @P0 BRA `(.L_x_288) ;  /* 0x0000000000040947 */ /* 0x000fea0003800000 */
[----:B------:R-:W-:Y:S01]  /*a890*/  BPT.TRAP 0x1 ;  /* 0x000000040000795c */ /* 0x000fe20000300000 */
.L_x_288:
[----:B------:R-:W0:Y:S01]  /*a8a0*/  LDC R15, c[0x0][0x380] ;  /* 0x0000e000ff0f7b82 */ /* 0x000e220000000800 */
[----:B------:R-:W-:Y:S01]  /*a8b0*/  R2UR UR4, R3 ;  /* 0x00000000030472ca */ /* 0x000fe200000e0000 */
[----:B------:R-:W-:Y:S01]  /*a8c0*/  ULDC UR20, c[0x0][0x38c] ;  /* 0x0000e30000147ab9 */ /* 0x000fe20000000800 */
[----:B------:R-:W-:Y:S01]  /*a8d0*/  R2UR UR5, R20 ;  /* 0x00000000140572ca */ /* 0x000fe200000e0000 */
[----:B------:R-:W-:Y:S01]  /*a8e0*/  UISETP.NE.AND UP0, UPT, UR20, 0x1, UPT ;  /* 0x000000011400788c */ /* 0x000fe2000bf05270 */
[----:B------:R-:W-:Y:S01]  /*a8f0*/  R2UR UR17, R14 ;  /* 0x000000000e1172ca */ /* 0x000fe200000e0000 */
[----:B------:R-:W-:Y:S01]  /*a900*/  IMAD.SHL.U32 R13, R7, 0x1000, RZ ;  /* 0x00001000070d7824 */ /* 0x000fe200078e00ff */
[C---:B------:R-:W-:Y:S01]  /*a910*/  R2UR UR18, R12.reuse ;  /* 0x000000000c1272ca */ /* 0x040fe200000e0000 */
[----:B------:R-:W1:Y:S01]  /*a920*/  LDC.64 R16, c[0x0][0x3b8] ;  /* 0x0000ee00ff107b82 */ /* 0x000e620000000a00 */
[----:B------:R-:W-:Y:S01]  /*a930*/  VIADD R12, R12, 0x1 ;  /* 0x000000010c0c7836 */ /* 0x000fe20000000000 */
[C---:B------:R-:W-:Y:S01]  /*a940*/  R2UR UR9, R22.reuse ;  /* 0x00000000160972ca */ /* 0x040fe200000e0000 */
[----:B------:R-:W-:Y:S01]  /*a950*/  IMAD.IADD R22, R22, 0x1, R13 ;  /* 0x0000000116167824 */ /* 0x000fe200078e020d */
[----:B------:R-:W-:Y:S01]  /*a960*/  ULDC.64 UR24, c[0x0][0x198] ;  /* 0x0000660000187ab9 */ /* 0x000fe20000000a00 */
[----:B------:R-:W-:Y:S01]  /*a970*/  VIADD R8, R8, 0xffffffff ;  /* 0xffffffff08087836 */ /* 0x000fe20000000000 */
[----:B------:R-:W-:Y:S01]  /*a980*/  R2UR UR12, R11 ;  /* 0x000000000b0c72ca */ /* 0x000fe200000e0000 */
[----:B------:R-:W-:Y:S01]  /*a990*/  @UP0 ULDC.64 UR10, c[0x0][0x390] ;  /* 0x0000e400000a0ab9 */ /* 0x000fe20000000a00 */
[----:B------:R-:W1:Y:S01]  /*a9a0*/  LDC.64 R18, c[0x0][0x3d8] ;  /* 0x0000f600ff127b82 */ /* 0x000e620000000a00 */
[----:B------:R-:W-:Y:S01]  /*a9b0*/  R2UR UR16, R22 ;  /* 0x00000000161072ca */ /* 0x000fe200000e0000 */
[----:B------:R-:W-:Y:S01]  /*a9c0*/  ULDC.64 UR14, c[0x0][0x3b0] ;  /* 0x0000ec00000e7ab9 */ /* 0x000fe20000000a00 */
[----:B------:R-:W-:Y:S01]  /*a9d0*/  R2UR UR13, R10 ;  /* 0x000000000a0d72ca */ /* 0x000fe200000e0000 */
[----:B------:R-:W-:Y:S01]  /*a9e0*/  ULDC.64 UR22, c[0x0][0x3d0] ;  /* 0x0000f40000167ab9 */ /* 0x000fe20000000a00 */
[----:B------:R-:W-:Y:S01]  /*a9f0*/  ISETP.GT.AND P5, PT, R8, 0x1, PT ;  /* 0x000000010800780c */ /* 0x000fe20003fa4270 */
[----:B------:R-:W-:Y:S01]  /*aa00*/  VIADD R7, R7, 0x1 ;  /* 0x0000000107077836 */ /* 0x000fe20000000000 */
[----:B------:R-:W-:Y:S01]  /*aa10*/  USHF.L.U32 UR18, UR18, 0x5, URZ ;  /* 0x0000000512127899 */ /* 0x000fe2000800063f */
[----:B0-----:R-:W-:Y:S01]  /*aa20*/  ISETP.NE.AND P2, PT, R15, 0x1, PT ;  /* 0x000000010f00780c */ /* 0x001fe20003f45270 */
[----:B------:R-:W-:-:S02]  /*aa30*/  UIADD3 UR17, UR17, 0x38000, URZ ;  /* 0x0003800011117890 */ /* 0x000fc4000fffe03f */
[C---:B------:R-:W-:Y:S01]  /*aa40*/  ISETP.NE.AND P4, PT, R7.reuse, 0x1c, PT ;  /* 0x0000001c0700780c */ /* 0x040fe20003f85270 */
[----:B------:R-:W-:Y:S01]  /*aa50*/  UMOV UR26, 0x30000 ;  /* 0x00030000001a7882 */ /* 0x000fe20000000000 */
[----:B------:R-:W-:Y:S01]  /*aa60*/  UMOV UR28, 0x0 ;  /* 0x00000000001c7882 */ /* 0x000fe20000000000 */
[----:B------:R-:W-:Y:S01]  /*aa70*/  UMOV UR29, 0x10000000 ;  /* 0x10000000001d7882 */ /* 0x000fe20000000000 */
[----:B------:R-:W-:-:S06]  /*aa80*/  SEL R7, R7, RZ, P4 ;  /* 0x000000ff07077207 */ /* 0x000fcc0002000000 */
[----:B------:R-:W-:Y:S02]  /*aa90*/  @P2 IMAD.U32 R23, RZ, RZ, UR4 ;  /* 0x00000004ff172e24 */ /* 0x000fe4000f8e00ff */
[----:B-1----:R-:W-:-:S03]  /*aaa0*/  IMAD R14, R10, R17, R19 ;  /* 0x000000110a0e7224 */ /* 0x002fc600078e0213 */
[----:B------:R-:W-:Y:S01]  /*aab0*/  @P2 R2UR UR5, R23 ;  /* 0x00000000170522ca */ /* 0x000fe200000e0000 */
[----:B------:R-:W0:Y:S01]  /*aac0*/  LDC R17, c[0x0][0x3c8] ;  /* 0x0000f200ff117b82 */ /* 0x000e220000000800 */
[----:B------:R-:W-:Y:S01]  /*aad0*/  LOP3.LUT R23, R13, 0x800, R0, 0xf8, !PT ;  /* 0x000008000d177812 */ /* 0x000fe200078ef800 */
[----:B------:R-:W-:Y:S01]  /*aae0*/  IMAD R13, R11, R16, R18 ;  /* 0x000000100b0d7224 */ /* 0x000fe200078e0212 */
[C---:B------:R-:W-:Y:S02]  /*aaf0*/  ISETP.NE.AND P2, PT, R12.reuse, R9, PT ;  /* 0x000000090c00720c */ /* 0x040fe40003f45270 */
[----:B------:R-:W-:Y:S02]  /*ab00*/  R2UR UR8, R23 ;  /* 0x00000000170872ca */ /* 0x000fe400000e0000 */
[----:B------:R-:W-:Y:S01]  /*ab10*/  PRMT R13, R13, 0x40, R14 ;  /* 0x000000400d0d7816 */ /* 0x000fe2000000000e */
[----:B------:R-:W-:Y:S01]  /*ab20*/  VIADD R14, R11, 0x1 ;  /* 0x000000010b0e7836 */ /* 0x000fe20000000000 */
[----:B------:R-:W-:-:S03]  /*ab30*/  SEL R12, R12, RZ, P2 ;  /* 0x000000ff0c0c7207 */ /* 0x000fc60001000000 */
[----:B------:R-:W-:Y:S02]  /*ab40*/  UIADD3 UR4, -UR5, URZ, URZ ;  /* 0x0000003f05047290 */ /* 0x000fe4000fffe13f */
[----:B------:R-:W-:Y:S02]  /*ab50*/  UIMAD.WIDE.U32 UR6, UR5, UR10, URZ ;  /* 0x0000000a050672a5 */ /* 0x000fe4000f8e003f */
[----:B------:R-:W-:Y:S01]  /*ab60*/  UMOV UR21, UR5 ;  /* 0x0000000500157c82 */ /* 0x000fe20008000000 */
[----:B------:R-:W-:Y:S01]  /*ab70*/  @P2 IMAD.MOV R14, RZ, RZ, R11 ;  /* 0x000000ffff0e2224 */ /* 0x000fe200078e020b */
[----:B------:R-:W-:Y:S01]  /*ab80*/  @UP0 USHF.R.U32.HI UR21, URZ, UR11, UR7 ;  /* 0x0000000b3f150299 */ /* 0x000fe20008011607 */
[----:B------:R-:W-:Y:S01]  /*ab90*/  IMAD R15, R15, UR4, R20 ;  /* 0x000000040f0f7c24 */ /* 0x000fe2000f8e0214 */
[----:B------:R-:W-:Y:S01]  /*aba0*/  UIADD3 UR4, UP1, UR24, 0xf0, URZ ;  /* 0x000000f018047890 */ /* 0x000fe2000ff3e03f */
[----:B------:R-:W-:Y:S01]  /*abb0*/  R2UR UR7, R13 ;  /* 0x000000000d0772ca */ /* 0x000fe200000e0000 */
[----:B------:R-:W-:Y:S01]  /*abc0*/  UIADD3 UR6, -UR21, URZ, URZ ;  /* 0x0000003f15067290 */ /* 0x000fe2000fffe13f */
[----:B------:R-:W-:Y:S01]  /*abd0*/  R2UR UR11, R2 ;  /* 0x00000000020b72ca */ /* 0x000fe200000e0000 */
[----:B------:R-:W-:Y:S01]  /*abe0*/  UIADD3 UR24, UP2, UR24, 0x1f0, URZ ;  /* 0x000001f018187890 */ /* 0x000fe2000ff5e03f */
[----:B------:R-:W-:Y:S01]  /*abf0*/  R2UR UR19, R15 ;  /* 0x000000000f1372ca */ /* 0x000fe200000e0000 */
[----:B------:R-:W-:Y:S01]  /*ac00*/  UIMAD UR20, UR20, UR6, UR5 ;  /* 0x00000006141472a4 */ /* 0x000fe2000f8e0205 */
[----:B0-----:R-:W-:Y:S01]  /*ac10*/  ISETP.NE.AND P3, PT, R14, R17, PT ;  /* 0x000000110e00720c */ /* 0x001fe20003f65270 */
[----:B------:R-:W-:Y:S01]  /*ac20*/  UIADD3.X UR5, URZ, UR25, URZ, UP1, !UPT ;  /* 0x000000193f057290 */ /* 0x000fe20008ffe43f */
[----:B------:R-:W-:Y:S01]  /*ac30*/  SEL R11, RZ, 0x1, P4 ;  /* 0x00000001ff0b7807 */ /* 0x000fe20002000000 */
[----:B------:R-:W-:Y:S01]  /*ac40*/  UIMAD UR20, UR20, UR15, UR23 ;  /* 0x0000000f141472a4 */ /* 0x000fe2000f8e0217 */
[----:B------:R-:W-:Y:S01]  /*ac50*/  VIADD R13, R10, 0x1 ;  /* 0x000000010a0d7836 */ /* 0x000fe20000000000 */
[----:B------:R-:W-:Y:S01]  /*ac60*/  UIADD3 UR8, UR9, 0x1c000, UR8 ;  /* 0x0001c00009087890 */ /* 0x000fe2000fffe008 */
[----:B------:R-:W-:Y:S01]  /*ac70*/  LOP3.LUT R6, R6, R11, RZ, 0x3c, !PT ;  /* 0x0000000b06067212 */ /* 0x000fe200078e3cff */
[----:B------:R-:W-:Y:S01]  /*ac80*/  UPRMT UR6, UR7, 0x5410, URZ ;  /* 0x0000541007067896 */ /* 0x000fe2000800003f */
[----:B------:R-:W-:Y:S01]  /*ac90*/  SEL R11, R14, RZ, P3 ;  /* 0x000000ff0e0b7207 */ /* 0x000fe20001800000 */
[----:B------:R-:W-:-:S02]  /*aca0*/  UIADD3.X UR25, URZ, UR25, URZ, UP2, !UPT ;  /* 0x000000193f197290 */ /* 0x000fc400097fe43f */
[----:B------:R-:W-:Y:S01]  /*acb0*/  UIMAD UR19, UR19, UR14, UR22 ;  /* 0x0000000e131372a4 */ /* 0x000fe2000f8e0216 */
[----:B------:R-:W-:Y:S01]  /*acc0*/  UMOV UR9, UR17 ;  /* 0x0000001100097c82 */ /* 0x000fe20008000000 */
[----:B------:R-:W-:Y:S01]  /*acd0*/  UMOV UR10, UR18 ;  /* 0x00000012000a7c82 */ /* 0x000fe20008000000 */
[----:B------:R-:W-:-:S04]  /*ace0*/  @P3 IMAD.MOV R13, RZ, RZ, R10 ;  /* 0x000000ffff0d3224 */ /* 0x000fc800078e020a */
[----:B------:R-:W-:Y:S02]  /*acf0*/  IMAD.MOV.U32 R10, RZ, RZ, R13 ;  /* 0x000000ffff0a7224 */ /* 0x000fe400078e000d */
[----:B------:R0:W-:Y:S01]  /*ad00*/  UTMALDG.4D.IM2COL [UR16], [UR4], UR6 ;  /* 0x00000010040073b4 */ /* 0x0001e20008058006 */
[----:B------:R0:W-:Y:S02]  /*ad10*/  UTMALDG.4D.MULTICAST [UR8], [UR24], UR26, desc[UR28] ;  /* 0x00001c08180073b4 */ /* 0x0001e4000801981a */
[----:B0-----:R-:W-:Y:S05]  /*ad20*/  @P5 BRA `(.L_x_289) ;  /* 0xfffffff800985947 */ /* 0x001fea000383ffff */
.L_x_285:
[----:B------:R-:W-:Y:S01]  /*ad30*/  ISETP.GE.U32.AND P2, PT, R5, 0x1c, PT ;  /* 0x0000001c0500780c */ /* 0x000fe20003f46070 */
[----:B------:R-:W-:Y:S05]  /*ad40*/  WARPSYNC.ALL ;  /* 0x0000000000007948 */ /* 0x000fea0003800000 */
[----:B------:R-:W-:-:S07]  /*ad50*/  ELECT P1, URZ, PT ;  /* 0x00000000003f782f */ /* 0x000fce0003820000 */
[----:B---3-5:R-:W-:-:S05]  /*ad60*/  @P2 SHF.R.U32.HI R2, RZ, 0x2, R5 ;  /* 0x00000002ff022819 */ /* 0x028fca0000011605 */
[----:B------:R-:W-:-:S05]  /*ad70*/  @P2 IMAD.WIDE.U32 R2, R2, 0x24924925, RZ ;  /* 0x2492492502022825 */ /* 0x000fca00078e00ff */
[----:B------:R-:W-:-:S04]  /*ad80*/  @P2 LOP3.LUT R2, R3, 0x1, RZ, 0xc0, !PT ;  /* 0x0000000103022812 */ /* 0x000fc800078ec0ff */
[----:B------:R-:W-:Y:S01]  /*ad90*/  @P2 ISETP.NE.U32.AND P0, PT, R2, 0x1, PT ;  /* 0x000000010200280c */ /* 0x000fe20003f05070 */
[----:B------:R-:W-:-:S12]  /*ada0*/  @!P1 EXIT ;  /* 0x000000000000994d */ /* 0x000fd80003800000 */
[----:B------:R-:W-:Y:S01]  /*adb0*/  LOP3.LUT R4, R4, 0x2, RZ, 0xfc, !PT ;  /* 0x0000000204047812 */ /* 0x000fe200078efcff */
[----:B------:R-:W-:Y:S01]  /*adc0*/  IMAD.MOV.U32 R0, RZ, RZ, 0x1 ;  /* 0x00000001ff007424 */ /* 0x000fe200078e00ff */
[----:B------:R-:W-:Y:S02]  /*add0*/  @P2 ISETP.NE.U32.AND.EX P0, PT, RZ, RZ, PT, P0 ;  /* 0x000000ffff00220c */ /* 0x000fe40003f05100 */
[----:B------:R-:W-:Y:S02]  /*ade0*/  ISETP.NE.AND P1, PT, R4, 0x3, PT ;  /* 0x000000030400780c */ /* 0x000fe40003f25270 */
[----:B------:R-:W-:-:S11]  /*adf0*/  @P2 SEL R0, RZ, 0x1, !P0 ;  /* 0x00000001ff002807 */ /* 0x000fd60004000000 */
[----:B------:R-:W-:Y:S05]  /*ae00*/  @!P1 BRA `(.L_x_290) ;  /* 0x0000000000049947 */ /* 0x000fea0003800000 */
[----:B------:R-:W-:Y:S01]  /*ae10*/  BPT.TRAP 0x1 ;  /* 0x000000040000795c */ /* 0x000fe20000300000 */
.L_x_290:
[----:B------:R-:W0:Y:S01]  /*ae20*/  S2R R7, SR_CgaCtaId ;  /* 0x0000000000077919 */ /* 0x000e220000008800 */
[----:B------:R-:W-:Y:S02]  /*ae30*/  SHF.R.U32.HI R2, RZ, 0x2, R5 ;  /* 0x00000002ff027819 */ /* 0x000fe40000011605 */
[----:B------:R-:W-:-:S03]  /*ae40*/  MOV R4, 0x400 ;  /* 0x0000040000047802 */ /* 0x000fc60000000f00 */
[----:B------:R-:W-:-:S04]  /*ae50*/  IMAD.WIDE.U32 R2, R2, 0x24924925, RZ ;  /* 0x2492492502027825 */ /* 0x000fc800078e00ff */
[----:B------:R-:W-:Y:S01]  /*ae60*/  IMAD R2, R3, -0x1c, R5 ;  /* 0xffffffe403027824 */ /* 0x000fe200078e0205 */
[----:B------:R-:W-:Y:S02]  /*ae70*/  SHF.L.U32 R5, R0, 0x1f, RZ ;  /* 0x0000001f00057819 */ /* 0x000fe400000006ff */
[----:B0-----:R-:W-:-:S05]  /*ae80*/  LEA R4, R7, R4, 0x18 ;  /* 0x0000000407047211 */ /* 0x001fca00078ec0ff */
[----:B------:R-:W-:-:S04]  /*ae90*/  VIADD R3, R4, 0x380e0 ;  /* 0x000380e004037836 */ /* 0x000fc80000000000 */
[----:B------:R-:W-:-:S07]  /*aea0*/  IMAD R4, R2, 0x8, R3 ;  /* 0x0000000802047824 */ /* 0x000fce00078e0203 */
.L_x_291:
[----:B0-----:R0:W1:Y:S02]  /*aeb0*/  SYNCS.PHASECHK.TRANS64.TRYWAIT P0, [R4+URZ], R5 ;  /* 0x00000005040075a7 */ /* 0x001064000800017f */
[----:B-1----:R-:W-:Y:S05]  /*aec0*/  @!P0 NANOSLEEP.SYNCS 0x989680 ;  /* 0x009896800000895d */ /* 0x002fea0003900000 */
[----:B------:R-:W1:Y:S02]  /*aed0*/  @!P0 SYNCS.PHASECHK.TRANS64 P0, [R4+URZ], R5 ;  /* 0x00000005040085a7 */ /* 0x000e64000800007f */
[----:B-1----:R-:W-:Y:S05]  /*aee0*/  @!P0 BRA `(.L_x_291) ;  /* 0xfffffffc00f08947 */ /* 0x002fea000383ffff */
[----:B------:R-:W-:-:S05]  /*aef0*/  VIADD R2, R2, 0x1 ;  /* 0x0000000102027836 */ /* 0x000fca0000000000 */
[----:B------:R-:W-:-:S04]  /*af00*/  ISETP.NE.AND P0, PT, R2, 0x1c, PT ;  /* 0x0000001c0200780c */ /* 0x000fc80003f05270 */
[----:B0-----:R-:W-:Y:S02]  /*af10*/  SEL R5, RZ, 0x1, P0 ;  /* 0x00000001ff057807 */ /* 0x001fe40000000000 */
[----:B------:R-:W-:Y:S02]  /*af20*/  SEL R2, R2, RZ, P0 ;  /* 0x000000ff02027207 */ /* 0x000fe40000000000 */
[----:B------:R-:W-:-:S03]  /*af30*/  LOP3.LUT R7, R0, R5, RZ, 0x3c, !PT ;  /* 0x0000000500077212 */ /* 0x000fc600078e3cff */
[----:B------:R-:W-:Y:S01]  /*af40*/  IMAD R0, R2, 0x8, R3 ;  /* 0x0000000802007824 */ /* 0x000fe200078e0203 */
[----:B------:R-:W-:-:S07]  /*af50*/  SHF.L.U32 R5, R7, 0x1f, RZ ;  /* 0x0000001f07057819 */ /* 0x000fce00000006ff */
.L_x_292:
        /* <DEDUP_REMOVED lines=11> */
.L_x_293:
        /* <DEDUP_REMOVED lines=11> */
.L_x_294:
        /* <DEDUP_REMOVED lines=11> */
.L_x_295:
        /* <DEDUP_REMOVED lines=11> */
.L_x_296:
        /* <DEDUP_REMOVED lines=11> */
.L_x_297:
        /* <DEDUP_REMOVED lines=11> */
.L_x_298:
        /* <DEDUP_REMOVED lines=11> */
.L_x_299:
        /* <DEDUP_REMOVED lines=11> */
.L_x_300:
        /* <DEDUP_REMOVED lines=11> */
.L_x_301:
        /* <DEDUP_REMOVED lines=11> */
.L_x_302:
        /* <DEDUP_REMOVED lines=11> */
.L_x_303:
        /* <DEDUP_REMOVED lines=11> */
.L_x_304:
        /* <DEDUP_REMOVED lines=11> */
.L_x_305:
        /* <DEDUP_REMOVED lines=11> */
.L_x_306:
        /* <DEDUP_REMOVED lines=11> */
.L_x_307:
        /* <DEDUP_REMOVED lines=11> */
.L_x_308:
        /* <DEDUP_REMOVED lines=11> */
.L_x_309:
        /* <DEDUP_REMOVED lines=11> */
.L_x_310:
        /* <DEDUP_REMOVED lines=11> */
.L_x_311:
        /* <DEDUP_REMOVED lines=11> */
.L_x_312:
        /* <DEDUP_REMOVED lines=11> */
.L_x_313:
        /* <DEDUP_REMOVED lines=11> */
.L_x_314:
        /* <DEDUP_REMOVED lines=11> */
.L_x_315:
        /* <DEDUP_REMOVED lines=11> */
.L_x_316:
        /* <DEDUP_REMOVED lines=11> */
.L_x_317:
        /* <DEDUP_REMOVED lines=11> */
.L_x_318:
[----:B0-----:R0:W1:Y:S02]  /*c140*/  SYNCS.PHASECHK.TRANS64.TRYWAIT P0, [R2+URZ], R3 ;  /* 0x00000003020075a7 */ /* 0x001064000800017f */
[----:B-1----:R-:W-:Y:S05]  /*c150*/  @!P0 NANOSLEEP.SYNCS 0x989680 ;  /* 0x009896800000895d */ /* 0x002fea0003900000 */
[----:B------:R-:W1:Y:S02]  /*c160*/  @!P0 SYNCS.PHASECHK.TRANS64 P0, [R2+URZ], R3 ;  /* 0x00000003020085a7 */ /* 0x000e64000800007f */
[----:B-1----:R-:W-:Y:S05]  /*c170*/  @P0 EXIT ;  /* 0x000000000000094d */ /* 0x002fea0003800000 */
[----:B------:R-:W-:Y:S05]  /*c180*/  BRA `(.L_x_318) ;  /* 0xfffffffc00ec7947 */ /* 0x000fea000383ffff */
.L_x_319:
[----:B------:R-:W-:-:S00]  /*c190*/  BRA `(.L_x_319) ;  /* 0xfffffffc00fc7947 */ /* 0x000fc0000383ffff */
[----:B------:R-:W-:-:S00]  /*c1a0*/  NOP ;  /* 0x0000000000007918 */ /* 0x000fc00000000000 */
        /* <DEDUP_REMOVED lines=13> */
.L_x_320:


//--------------------- .nv.shared._ZN7cutlass13device_kernelINS_4conv6kernel13ConvUniversalINS1_16ConvProblemShapeILNS1_8OperatorE0ELi2EEENS1_10collective14CollectiveConvINS1_46MainloopSm90TmaGmmaWarpSpecializedImplicitGemmILS5_0ELi28ELi2EN4cute5tupleIJNSA_1CILi2EEENSC_ILi1EEESE_EEENS1_36KernelImplicitTmaWarpSpecializedSm90ELi1EEENSB_IJNSC_ILi128EEESI_NSB_IJNSC_ILi32EEEEEEEEENS_12float_e4m3_tESM_NSA_8TiledMMAINSA_8MMA_AtomIJNSA_4SM904GMMA31MMA_64x128x32_F32E4M3E4M3_SS_TNILNSQ_7ScaleInE1ELSS_1EEEEEENSA_6LayoutINSB_IJSE_SE_SE_EEENSB_IJNSC_ILi0EEESX_SX_EEEEENSB_IJNSA_10UnderscoreES10_S10_EEEEENS7_6detail26Sm90ImplicitGemmTileTraitsINSA_20SM90_TMA_LOAD_IM2COLENSA_14ComposedLayoutINSA_7SwizzleILi1ELi4ELi3EEENSA_18smem_ptr_flag_bitsILi8EEENSV_INSB_IJNSB_IJNSC_ILi8EEENSC_ILi16EEEEEENSB_IJSJ_SE_EEENSB_IJSE_NSC_ILi28EEEEEEEEENSB_IJNSB_IJSJ_NSC_ILi256EEEEEENSB_IJSE_SX_EEENSB_IJSX_NSC_ILi4096EEEEEEEEEEEEEvEENS14_INSA_23SM90_TMA_LOAD_MULTICASTES1P_vEEEENS_8epilogue10collective6detail29Sm90TmaWarpSpecializedAdapterINS1V_15DefaultEpilogueISM_NSB_IJNSB_IJlllEEESE_SX_EEES20_NS1U_6thread17LinearCombinationISM_Li1EffLNS21_9ScaleType4KindE0ELNS_15FloatRoundStyleE2ESM_EENS_4gemm15EpilogueDefaultEEEEEvvEEEEvNT_6ParamsE --------------------------
	.section	.nv.shared._ZN7cutlass13device_kernelINS_4conv6kernel13ConvUniversalINS1_16ConvProblemShapeILNS1_8OperatorE0ELi2EEENS1_10collective14CollectiveConvINS1_46MainloopSm90TmaGmmaWarpSpecializedImplicitGemmILS5_0ELi28ELi2EN4cute5tupleIJNSA_1CILi2EEENSC_ILi1EEESE_EEENS1_36KernelImplicitTmaWarpSpecializedSm90ELi1EEENSB_IJNSC_ILi128EEESI_NSB_IJNSC_ILi32EEEEEEEEENS_12float_e4m3_tESM_NSA_8TiledMMAINSA_8MMA_AtomIJNSA_4SM904GMMA31MMA_64x128x32_F32E4M3E4M3_SS_TNILNSQ_7ScaleInE1ELSS_1EEEEEENSA_6LayoutINSB_IJSE_SE_SE_EEENSB_IJNSC_ILi0EEESX_SX_EEEEENSB_IJNSA_10UnderscoreES10_S10_EEEEENS7_6detail26Sm90ImplicitGemmTileTraitsINSA_20SM90_TMA_LOAD_IM2COLENSA_14ComposedLayoutINSA_7SwizzleILi1ELi4ELi3EEENSA_18smem_ptr_flag_bitsILi8EEENSV_INSB_IJNSB_IJNSC_ILi8EEENSC_ILi16EEEEEENSB_IJSJ_SE_EEENSB_IJSE_NSC_ILi28EEEEEEEEENSB_IJNSB_IJSJ_NSC_ILi256EEEEEENSB_IJSE_SX_EEENSB_IJSX_NSC_ILi4096EEEEEEEEEEEEEvEENS14_INSA_23SM90_TMA_LOAD_MULTICASTES1P_vEEEENS_8epilogue10collective6detail29Sm90TmaWarpSpecializedAdapterINS1V_15DefaultEpilogueISM_NSB_IJNSB_IJlllEEESE_SX_EEES20_NS1U_6thread17LinearCombinationISM_Li1EffLNS21_9ScaleType4KindE0ELNS_15FloatRoundStyleE2ESM_EENS_4gemm15EpilogueDefaultEEEEEvvEEEEvNT_6ParamsE,"aw",@nobits
	.sectionflags	@""
	.align	16
	.zero		1024


//--------------------- .nv.shared.reserved.0     --------------------------
	.section	.nv.shared.reserved.0,"aw",@nobits
	.weak		__nv_reservedSMEM_offset_0_alias
	.size		__nv_reservedSMEM_offset_0_alias, 0, 0
	.other		__nv_reservedSMEM_offset_0_alias,@"STO_CUDA_RESERVED_SHARED STV_DEFAULT"
__nv_reservedSMEM_offset_0_alias:
	.zero		0


//--------------------- .nv.global                --------------------------
	.section	.nv.global,"aw",@nobits
.nv.global:
	.type		_ZN39_INTERNAL_0943f7dc_4_k_cu_c25c668b_27484cute1_E,@object
	.size		_ZN39_INTERNAL_0943f7dc_4_k_cu_c25c668b_27484cute1_E,(_ZN39_INTERNAL_0943f7dc_4_k_cu_c25c668b_27484cuda3std3__45__cpo6cbeginE - _ZN39_INTERNAL_0943f7dc_4_k_cu_c25c668b_27484cute1_E)
_ZN39_INTERNAL_0943f7dc_4_k_cu_c25c668b_27484cute1_E:
	.zero		1
	.type		_ZN39_INTERNAL_0943f7dc_4_k_cu_c25c668b_27484cuda3std3__45__cpo6cbeginE,@object
	.size		_ZN39_INTERNAL_0943f7dc_4_k_cu_c25c668b_27484cuda3std3__45__cpo6cbeginE,(_ZN39_INTERNAL_0943f7dc_4_k_cu_c25c668b_27484cuda3std3__48in_placeE - _ZN39_INTERNAL_0943f7dc_4_k_cu_c25c668b_27484cuda3std3__45__cpo6cbeginE)
_ZN39_INTERNAL_0943f7dc_4_k_cu_c25c668b_27484cuda3std3__45__cpo6cbeginE:
	.zero		1
	.type		_ZN39_INTERNAL_0943f7dc_4_k_cu_c25c668b_27484cuda3std3__48in_placeE,@object
	.size		_ZN39_INTERNAL_0943f7dc_4_k_cu_c25c668b_27484cuda3std3__48in_placeE,(_ZN39_INTERNAL_0943f7dc_4_k_cu_c25c668b_27484cuda3std6ranges3__45__cpo9iter_moveE - _ZN39_INTERNAL_0943f7dc_4_k_cu_c25c668b_27484cuda3std3__48in_placeE)
_ZN39_INTERNAL_0943f7dc_4_k_cu_c25c668b_27484cuda3std3__48in_placeE:
	.zero		1
	.type		_ZN39_INTERNAL_0943f7dc_4_k_cu_c25c668b_27484cuda3std6ranges3__45__cpo9iter_moveE,@object
	.size		_ZN39_INTERNAL_0943f7dc_4_k_cu_c25c668b_27484cuda3std6ranges3__45__cpo9iter_moveE,(_ZN39_INTERNAL_0943f7dc_4_k_cu_c25c668b_27484cuda3std3__45__cpo5beginE - _ZN39_INTERNAL_0943f7dc_4_k_cu_c25c668b_27484cuda3std6ranges3__45__cpo9iter_moveE)
_ZN39_INTERNAL_0943f7dc_4_k_cu_c25c668b_27484cuda3std6ranges3__45__cpo9iter_moveE:
	.zero		1
	.type		_ZN39_INTERNAL_0943f7dc_4_k_cu_c25c668b_27484cuda3std3__45__cpo5beginE,@object
	.size		_ZN39_INTERNAL_0943f7dc_4_k_cu_c25c668b_27484cuda3std3__45__cpo5beginE,(_ZN39_INTERNAL_0943f7dc_4_k_cu_c25c668b_27484cuda3std3__441_GLOBAL__N__0943f7dc_4_k_cu_c25c668b_27486ignoreE - _ZN39_INTERNAL_0943f7dc_4_k_cu_c25c668b_27484cuda3std3__45__cpo5beginE)
_ZN39_INTERNAL_0943f7dc_4_k_cu_c25c668b_27484cuda3std3__45__cpo5beginE:
	.zero		1
	.type		_ZN39_INTERNAL_0943f7dc_4_k_cu_c25c668b_27484cuda3std3__441_GLOBAL__N__0943f7dc_4_k_cu_c25c668b_27486ignoreE,@object
	.size		_ZN39_INTERNAL_0943f7dc_4_k_cu_c25c668b_27484cuda3std3__441_GLOBAL__N__0943f7dc_4_k_cu_c25c668b_27486ignoreE,(_ZN39_INTERNAL_0943f7dc_4_k_cu_c25c668b_27484cute7productE - _ZN39_INTERNAL_0943f7dc_4_k_cu_c25c668b_27484cuda3std3__441_GLOBAL__N__0943f7dc_4_k_cu_c25c668b_27486ignoreE)
_ZN39_INTERNAL_0943f7dc_4_k_cu_c25c668b_27484cuda3std3__441_GLOBAL__N__0943f7dc_4_k_cu_c25c668b_27486ignoreE:
	.zero		1
	.type		_ZN39_INTERNAL_0943f7dc_4_k_cu_c25c668b_27484cute7productE,@object
	.size		_ZN39_INTERNAL_0943f7dc_4_k_cu_c25c668b_27484cute7productE,(_ZN39_INTERNAL_0943f7dc_4_k_cu_c25c668b_27484cuda3std3__45__cpo3endE - _ZN39_INTERNAL_0943f7dc_4_k_cu_c25c668b_27484cute7productE)
_ZN39_INTERNAL_0943f7dc_4_k_cu_c25c668b_27484cute7productE:
	.zero		1
	.type		_ZN39_INTERNAL_0943f7dc_4_k_cu_c25c668b_27484cuda3std3__45__cpo3endE,@object
	.size		_ZN39_INTERNAL_0943f7dc_4_k_cu_c25c668b_27484cuda3std3__45__cpo3endE,(_ZN39_INTERNAL_0943f7dc_4_k_cu_c25c668b_27484cuda3std3__419piecewise_constructE - _ZN39_INTERNAL_0943f7dc_4_k_cu_c25c668b_27484cuda3std3__45__cpo3endE)
_ZN39_INTERNAL_0943f7dc_4_k_cu_c25c668b_27484cuda3std3__45__cpo3endE:
	.zero		1
	.type		_ZN39_INTERNAL_0943f7dc_4_k_cu_c25c668b_27484cuda3std3__419piecewise_constructE,@object
	.size		_ZN39_INTERNAL_0943f7dc_4_k_cu_c25c668b_27484cuda3std3__419piecewise_constructE,(_ZN39_INTERNAL_0943f7dc_4_k_cu_c25c668b_27484cuda3std3__45__cpo4cendE - _ZN39_INTERNAL_0943f7dc_4_k_cu_c25c668b_27484cuda3std3__419piecewise_constructE)
_ZN39_INTERNAL_0943f7dc_4_k_cu_c25c668b_27484cuda3std3__419piecewise_constructE:
	.zero		1
	.type		_ZN39_INTERNAL_0943f7dc_4_k_cu_c25c668b_27484cuda3std3__45__cpo4cendE,@object
	.size		_ZN39_INTERNAL_0943f7dc_4_k_cu_c25c668b_27484cuda3std3__45__cpo4cendE,(_ZN39_INTERNAL_0943f7dc_4_k_cu_c25c668b_27484cuda3std6ranges3__45__cpo4swapE - _ZN39_INTERNAL_0943f7dc_4_k_cu_c25c668b_27484cuda3std3__45__cpo4cendE)
_ZN39_INTERNAL_0943f7dc_4_k_cu_c25c668b_27484cuda3std3__45__cpo4cendE:
	.zero		1
	.type		_ZN39_INTERNAL_0943f7dc_4_k_cu_c25c668b_27484cuda3std6ranges3__45__cpo4swapE,@object
	.size		_ZN39_INTERNAL_0943f7dc_4_k_cu_c25c668b_27484cuda3std6ranges3__45__cpo4swapE,(.L_7 - _ZN39_INTERNAL_0943f7dc_4_k_cu_c25c668b_27484cuda3std6ranges3__45__cpo4swapE)
_ZN39_INTERNAL_0943f7dc_4_k_cu_c25c668b_27484cuda3std6ranges3__45__cpo4swapE:
	.zero		1
.L_7:


//--------------------- .nv.constant0._ZN7cutlass13device_kernelINS_4conv6kernel13ConvUniversalINS1_16ConvProblemShapeILNS1_8OperatorE0ELi2EEENS1_10collective14CollectiveConvINS1_46MainloopSm90TmaGmmaWarpSpecializedImplicitGemmILS5_0ELi28ELi2EN4cute5tupleIJNSA_1CILi2EEENSC_ILi1EEESE_EEENS1_36KernelImplicitTmaWarpSpecializedSm90ELi1EEENSB_IJNSC_ILi128EEESI_NSB_IJNSC_ILi32EEEEEEEEENS_12float_e4m3_tESM_NSA_8TiledMMAINSA_8MMA_AtomIJNSA_4SM904GMMA31MMA_64x128x32_F32E4M3E4M3_SS_TNILNSQ_7ScaleInE1ELSS_1EEEEEENSA_6LayoutINSB_IJSE_SE_SE_EEENSB_IJNSC_ILi0EEESX_SX_EEEEENSB_IJNSA_10UnderscoreES10_S10_EEEEENS7_6detail26Sm90ImplicitGemmTileTraitsINSA_20SM90_TMA_LOAD_IM2COLENSA_14ComposedLayoutINSA_7SwizzleILi1ELi4ELi3EEENSA_18smem_ptr_flag_bitsILi8EEENSV_INSB_IJNSB_IJNSC_ILi8EEENSC_ILi16EEEEEENSB_IJSJ_SE_EEENSB_IJSE_NSC_ILi28EEEEEEEEENSB_IJNSB_IJSJ_NSC_ILi256EEEEEENSB_IJSE_SX_EEENSB_IJSX_NSC_ILi4096EEEEEEEEEEEEEvEENS14_INSA_23SM90_TMA_LOAD_MULTICASTES1P_vEEEENS_8epilogue10collective6detail29Sm90TmaWarpSpecializedAdapterINS1V_15DefaultEpilogueISM_NSB_IJNSB_IJlllEEESE_SX_EEES20_NS1U_6thread17LinearCombinationISM_Li1EffLNS21_9ScaleType4KindE0ELNS_15FloatRoundStyleE2ESM_EENS_4gemm15EpilogueDefaultEEEEEvvEEEEvNT_6ParamsE --------------------------
	.section	.nv.constant0._ZN7cutlass13device_kernelINS_4conv6kernel13ConvUniversalINS1_16ConvProblemShapeILNS1_8OperatorE0ELi2EEENS1_10collective14CollectiveConvINS1_46MainloopSm90TmaGmmaWarpSpecializedImplicitGemmILS5_0ELi28ELi2EN4cute5tupleIJNSA_1CILi2EEENSC_ILi1EEESE_EEENS1_36KernelImplicitTmaWarpSpecializedSm90ELi1EEENSB_IJNSC_ILi128EEESI_NSB_IJNSC_ILi32EEEEEEEEENS_12float_e4m3_tESM_NSA_8TiledMMAINSA_8MMA_AtomIJNSA_4SM904GMMA31MMA_64x128x32_F32E4M3E4M3_SS_TNILNSQ_7ScaleInE1ELSS_1EEEEEENSA_6LayoutINSB_IJSE_SE_SE_EEENSB_IJNSC_ILi0EEESX_SX_EEEEENSB_IJNSA_10UnderscoreES10_S10_EEEEENS7_6detail26Sm90ImplicitGemmTileTraitsINSA_20SM90_TMA_LOAD_IM2COLENSA_14ComposedLayoutINSA_7SwizzleILi1ELi4ELi3EEENSA_18smem_ptr_flag_bitsILi8EEENSV_INSB_IJNSB_IJNSC_ILi8EEENSC_ILi16EEEEEENSB_IJSJ_SE_EEENSB_IJSE_NSC_ILi28EEEEEEEEENSB_IJNSB_IJSJ_NSC_ILi256EEEEEENSB_IJSE_SX_EEENSB_IJSX_NSC_ILi4096EEEEEEEEEEEEEvEENS14_INSA_23SM90_TMA_LOAD_MULTICASTES1P_vEEEENS_8epilogue10collective6detail29Sm90TmaWarpSpecializedAdapterINS1V_15DefaultEpilogueISM_NSB_IJNSB_IJlllEEESE_SX_EEES20_NS1U_6thread17LinearCombinationISM_Li1EffLNS21_9ScaleType4KindE0ELNS_15FloatRoundStyleE2ESM_EENS_4gemm15EpilogueDefaultEEEEEvvEEEEvNT_6ParamsE,"a",@progbits
	.sectionflags	@""
	.align	4
.nv.constant0._ZN7cutlass13device_kernelINS_4conv6kernel13ConvUniversalINS1_16ConvProblemShapeILNS1_8OperatorE0ELi2EEENS1_10collective14CollectiveConvINS1_46MainloopSm90TmaGmmaWarpSpecializedImplicitGemmILS5_0ELi28ELi2EN4cute5tupleIJNSA_1CILi2EEENSC_ILi1EEESE_EEENS1_36KernelImplicitTmaWarpSpecializedSm90ELi1EEENSB_IJNSC_ILi128EEESI_NSB_IJNSC_ILi32EEEEEEEEENS_12float_e4m3_tESM_NSA_8TiledMMAINSA_8MMA_AtomIJNSA_4SM904GMMA31MMA_64x128x32_F32E4M3E4M3_SS_TNILNSQ_7ScaleInE1ELSS_1EEEEEENSA_6LayoutINSB_IJSE_SE_SE_EEENSB_IJNSC_ILi0EEESX_SX_EEEEENSB_IJNSA_10UnderscoreES10_S10_EEEEENS7_6detail26Sm90ImplicitGemmTileTraitsINSA_20SM90_TMA_LOAD_IM2COLENSA_14ComposedLayoutINSA_7SwizzleILi1ELi4ELi3EEENSA_18smem_ptr_flag_bitsILi8EEENSV_INSB_IJNSB_IJNSC_ILi8EEENSC_ILi16EEEEEENSB_IJSJ_SE_EEENSB_IJSE_NSC_ILi28EEEEEEEEENSB_IJNSB_IJSJ_NSC_ILi256EEEEEENSB_IJSE_SX_EEENSB_IJSX_NSC_ILi4096EEEEEEEEEEEEEvEENS14_INSA_23SM90_TMA_LOAD_MULTICASTES1P_vEEEENS_8epilogue10collective6detail29Sm90TmaWarpSpecializedAdapterINS1V_15DefaultEpilogueISM_NSB_IJNSB_IJlllEEESE_SX_EEES20_NS1U_6thread17LinearCombinationISM_Li1EffLNS21_9ScaleType4KindE0ELNS_15FloatRoundStyleE2ESM_EENS_4gemm15EpilogueDefaultEEEEEvvEEEEvNT_6ParamsE:
	.zero		1536


//--------------------- SYMBOLS --------------------------

	.type		.nv.reservedSmem.offset0,@object
	.size		.nv.reservedSmem.offset0,0x4
